def attn_fwd(
    Q,
    K,
    V,
    Out,
    Lse,
    sm_scale,
    stride_qz,
    stride_qh,
    stride_qm,
    stride_qk,
    stride_kz,
    stride_kh,
    stride_kn,
    stride_kk,
    stride_vz,
    stride_vh,
    stride_vn,
    stride_vk,
    stride_oz,
    stride_oh,
    stride_om,
    stride_ok,
    seqlen_q,
    seqlen_k,
    BLOCK_M: tl.constexpr,
    BLOCK_N: tl.constexpr,
    HEAD_DIM: tl.constexpr,
    CAUSAL: tl.constexpr,
):
    start_m = tl.program_id(0)
    off_hz = tl.program_id(1)
    q_off = off_hz * stride_qh
    k_off = off_hz * stride_kh
    v_off = off_hz * stride_vh
    offs_m = start_m * BLOCK_M + tl.arange(0, BLOCK_M)
    offs_d = tl.arange(0, HEAD_DIM)
    offs_n = tl.arange(0, BLOCK_N)
    q_ptrs = Q + q_off + offs_m[:, None] * stride_qm + offs_d[None, :] * stride_qk
    k_ptrs = K + k_off + offs_d[:, None] * stride_kk + offs_n[None, :] * stride_kn
    v_ptrs = V + v_off + offs_n[:, None] * stride_vn + offs_d[None, :] * stride_vk
    m_i = tl.full([BLOCK_M], float("-inf"), dtype=tl.float32)
    l_i = tl.zeros([BLOCK_M], dtype=tl.float32) + 1.0
    acc = tl.zeros([BLOCK_M, HEAD_DIM], dtype=tl.float32)
    q = tl.load(q_ptrs)
    acc, l_i, m_i = _attn_fwd_inner(
        acc,
        l_i,
        m_i,
        q,
        k_ptrs,
        v_ptrs,
        sm_scale,
        stride_kn,
        stride_vn,
        start_m,
        seqlen_k,
        BLOCK_M,
        BLOCK_N,
        HEAD_DIM,
        CAUSAL,
    )
    acc = acc / l_i[:, None]
    lse = m_i + tl.math.log2(l_i) / 1.4426950408889634
    o_ptrs = (
        Out
        + off_hz * stride_oh
        + offs_m[:, None] * stride_om
        + offs_d[None, :] * stride_ok
    )
    tl.store(o_ptrs, acc.to(Out.dtype.element_ty))
    tl.store(Lse + off_hz * seqlen_q + offs_m, lse)

# config = {"BLOCK_M": 64, "BLOCK_N": 16, "HEAD_DIM": 16, "arch": "sm_100", "causal": true, "dtype": "bf16", "num_stages": 2, "num_warps": 4}
# arch = sm_100


// ===== COMPILED SASS (sm_100a) =====

	.target	sm_100a

	.elftype	@"ET_EXEC"


//--------------------- .note.nv.tkinfo           --------------------------
	.section	.note.nv.tkinfo,"",@"SHT_NOTE"
	.sectionflags	@"SHF_NOTE_NV_TKINFO"
	.tkinfo
        /*0018*/ 	.word	0x00000081
        /*0030*/ 	.string	""
        /*0030*/ 	.string	"ptxas-blackwell"
        /*0030*/ 	.string	"Cuda compilation tools, release 12.9, V12.9.86"
        /*0030*/ 	.string	"Build cuda_12.9.r12.9/compiler.36037853_0"
        /*0030*/ 	.string	"-v  -suppress-debug-info  -lineinfo  -arch sm_100a "



//--------------------- .note.nv.cuver            --------------------------
	.section	.note.nv.cuver,"",@"SHT_NOTE"
	.sectionflags	@"SHF_NOTE_NV_CUVER"
        /*0018*/ 	.short	0x0001
        /*001a*/ 	.short	0x0064
        /*001c*/ 	.short	0x0001
        /*001e*/ 	.short	0x0000
        /*0020*/ 	.short	0x0001
        /*0022*/ 	.short	0x0000


//--------------------- .nv.info                  --------------------------
	.section	.nv.info,"",@"SHT_CUDA_INFO"
	.align	4


	//----- nvinfo : EIATTR_REGCOUNT
	.align		4
        /*0000*/ 	.byte	0x04, 0x2f
        /*0002*/ 	.short	(.L_5 - .L_4)
	.align		4
.L_4:
        /*0004*/ 	.word	index@(attn_fwd)
        /*0008*/ 	.word	0x00000027


	//----- nvinfo : EIATTR_FRAME_SIZE
	.align		4
.L_5:
        /*000c*/ 	.byte	0x04, 0x11
        /*000e*/ 	.short	(.L_7 - .L_6)
	.align		4
.L_6:
        /*0010*/ 	.word	index@($__internal_2_$__cuda_sm10x_tcgen05_guardrail_trap_unallocated_columns_being_dealloced)
        /*0014*/ 	.word	0x00000000


	//----- nvinfo : EIATTR_FRAME_SIZE
	.align		4
.L_7:
        /*0018*/ 	.byte	0x04, 0x11
        /*001a*/ 	.short	(.L_9 - .L_8)
	.align		4
.L_8:
        /*001c*/ 	.word	index@($__internal_1_$__cuda_sm10x_tcgen05_guardrail_trap_phase_invalid_during_alloc)
        /*0020*/ 	.word	0x00000000


	//----- nvinfo : EIATTR_FRAME_SIZE
	.align		4
.L_9:
        /*0024*/ 	.byte	0x04, 0x11
        /*0026*/ 	.short	(.L_11 - .L_10)
	.align		4
.L_10:
        /*0028*/ 	.word	index@($__internal_0_$__cuda_sm10x_tcgen05_guardrail_trap_col_being_dealloced_not_returned_by_alloc)
        /*002c*/ 	.word	0x00000000


	//----- nvinfo : EIATTR_FRAME_SIZE
	.align		4
.L_11:
        /*0030*/ 	.byte	0x04, 0x11
        /*0032*/ 	.short	(.L_13 - .L_12)
	.align		4
.L_12:
        /*0034*/ 	.word	index@(attn_fwd)
        /*0038*/ 	.word	0x00000000


	//----- nvinfo : EIATTR_MIN_STACK_SIZE
	.align		4
.L_13:
        /*003c*/ 	.byte	0x04, 0x12
        /*003e*/ 	.short	(.L_15 - .L_14)
	.align		4
.L_14:
        /*0040*/ 	.word	index@(attn_fwd)
        /*0044*/ 	.word	0x00000000
.L_15:


//--------------------- .nv.info.attn_fwd         --------------------------
	.section	.nv.info.attn_fwd,"",@"SHT_CUDA_INFO"
	.sectionflags	@""
	.align	4


	//----- nvinfo : EIATTR_CUDA_API_VERSION
	.align		4
        /*0000*/ 	.byte	0x04, 0x37
        /*0002*/ 	.short	(.L_17 - .L_16)
.L_16:
        /*0004*/ 	.word	0x00000081


	//----- nvinfo : EIATTR_KPARAM_INFO
	.align		4
.L_17:
        /*0008*/ 	.byte	0x04, 0x17
        /*000a*/ 	.short	(.L_19 - .L_18)
.L_18:
        /*000c*/ 	.word	0x00000000
        /*0010*/ 	.short	0x0019
        /*0012*/ 	.short	0x0080
        /*0014*/ 	.byte	0x00, 0xf4, 0x21, 0x00


	//----- nvinfo : EIATTR_KPARAM_INFO
	.align		4
.L_19:
        /*0018*/ 	.byte	0x04, 0x17
        /*001a*/ 	.short	(.L_21 - .L_20)
.L_20:
        /*001c*/ 	.word	0x00000000
        /*0020*/ 	.short	0x0018
        /*0022*/ 	.short	0x0078
        /*0024*/ 	.byte	0x00, 0xf4, 0x21, 0x00


	//----- nvinfo : EIATTR_KPARAM_INFO
	.align		4
.L_21:
        /*0028*/ 	.byte	0x04, 0x17
        /*002a*/ 	.short	(.L_23 - .L_22)
.L_22:
        /*002c*/ 	.word	0x00000000
        /*0030*/ 	.short	0x0017
        /*0032*/ 	.short	0x0070
        /*0034*/ 	.byte	0x00, 0xf0, 0x11, 0x00


	//----- nvinfo : EIATTR_KPARAM_INFO
	.align		4
.L_23:
        /*0038*/ 	.byte	0x04, 0x17
        /*003a*/ 	.short	(.L_25 - .L_24)
.L_24:
        /*003c*/ 	.word	0x00000000
        /*0040*/ 	.short	0x0016
        /*0042*/ 	.short	0x006c
        /*0044*/ 	.byte	0x00, 0xf0, 0x11, 0x00


	//----- nvinfo : EIATTR_KPARAM_INFO
	.align		4
.L_25:
        /*0048*/ 	.byte	0x04, 0x17
        /*004a*/ 	.short	(.L_27 - .L_26)
.L_26:
        /*004c*/ 	.word	0x00000000
        /*0050*/ 	.short	0x0015
        /*0052*/ 	.short	0x0068
        /*0054*/ 	.byte	0x00, 0xf0, 0x11, 0x00


	//----- nvinfo : EIATTR_KPARAM_INFO
	.align		4
.L_27:
        /*0058*/ 	.byte	0x04, 0x17
        /*005a*/ 	.short	(.L_29 - .L_28)
.L_28:
        /*005c*/ 	.word	0x00000000
        /*0060*/ 	.short	0x0014
        /*0062*/ 	.short	0x0064
        /*0064*/ 	.byte	0x00, 0xf0, 0x11, 0x00


	//----- nvinfo : EIATTR_KPARAM_INFO
	.align		4
.L_29:
        /*0068*/ 	.byte	0x04, 0x17
        /*006a*/ 	.short	(.L_31 - .L_30)
.L_30:
        /*006c*/ 	.word	0x00000000
        /*0070*/ 	.short	0x0013
        /*0072*/ 	.short	0x0060
        /*0074*/ 	.byte	0x00, 0xf0, 0x11, 0x00


	//----- nvinfo : EIATTR_KPARAM_INFO
	.align		4
.L_31:
        /*0078*/ 	.byte	0x04, 0x17
        /*007a*/ 	.short	(.L_33 - .L_32)
.L_32:
        /*007c*/ 	.word	0x00000000
        /*0080*/ 	.short	0x0012
        /*0082*/ 	.short	0x005c
        /*0084*/ 	.byte	0x00, 0xf0, 0x11, 0x00


	//----- nvinfo : EIATTR_KPARAM_INFO
	.align		4
.L_33:
        /*0088*/ 	.byte	0x04, 0x17
        /*008a*/ 	.short	(.L_35 - .L_34)
.L_34:
        /*008c*/ 	.word	0x00000000
        /*0090*/ 	.short	0x0011
        /*0092*/ 	.short	0x0058
        /*0094*/ 	.byte	0x00, 0xf0, 0x11, 0x00


	//----- nvinfo : EIATTR_KPARAM_INFO
	.align		4
.L_35:
        /*0098*/ 	.byte	0x04, 0x17
        /*009a*/ 	.short	(.L_37 - .L_36)
.L_36:
        /*009c*/ 	.word	0x00000000
        /*00a0*/ 	.short	0x0010
        /*00a2*/ 	.short	0x0054
        /*00a4*/ 	.byte	0x00, 0xf0, 0x11, 0x00


	//----- nvinfo : EIATTR_KPARAM_INFO
	.align		4
.L_37:
        /*00a8*/ 	.byte	0x04, 0x17
        /*00aa*/ 	.short	(.L_39 - .L_38)
.L_38:
        /*00ac*/ 	.word	0x00000000
        /*00b0*/ 	.short	0x000f
        /*00b2*/ 	.short	0x0050
        /*00b4*/ 	.byte	0x00, 0xf0, 0x11, 0x00


	//----- nvinfo : EIATTR_KPARAM_INFO
	.align		4
.L_39:
        /*00b8*/ 	.byte	0x04, 0x17
        /*00ba*/ 	.short	(.L_41 - .L_40)
.L_40:
        /*00bc*/ 	.word	0x00000000
        /*00c0*/ 	.short	0x000e
        /*00c2*/ 	.short	0x004c
        /*00c4*/ 	.byte	0x00, 0xf0, 0x11, 0x00


	//----- nvinfo : EIATTR_KPARAM_INFO
	.align		4
.L_41:
        /*00c8*/ 	.byte	0x04, 0x17
        /*00ca*/ 	.short	(.L_43 - .L_42)
.L_42:
        /*00cc*/ 	.word	0x00000000
        /*00d0*/ 	.short	0x000d
        /*00d2*/ 	.short	0x0048
        /*00d4*/ 	.byte	0x00, 0xf0, 0x11, 0x00


	//----- nvinfo : EIATTR_KPARAM_INFO
	.align		4
.L_43:
        /*00d8*/ 	.byte	0x04, 0x17
        /*00da*/ 	.short	(.L_45 - .L_44)
.L_44:
        /*00dc*/ 	.word	0x00000000
        /*00e0*/ 	.short	0x000c
        /*00e2*/ 	.short	0x0044
        /*00e4*/ 	.byte	0x00, 0xf0, 0x11, 0x00


	//----- nvinfo : EIATTR_KPARAM_INFO
	.align		4
.L_45:
        /*00e8*/ 	.byte	0x04, 0x17
        /*00ea*/ 	.short	(.L_47 - .L_46)
.L_46:
        /*00ec*/ 	.word	0x00000000
        /*00f0*/ 	.short	0x000b
        /*00f2*/ 	.short	0x0040
        /*00f4*/ 	.byte	0x00, 0xf0, 0x11, 0x00


	//----- nvinfo : EIATTR_KPARAM_INFO
	.align		4
.L_47:
        /*00f8*/ 	.byte	0x04, 0x17
        /*00fa*/ 	.short	(.L_49 - .L_48)
.L_48:
        /*00fc*/ 	.word	0x00000000
        /*0100*/ 	.short	0x000a
        /*0102*/ 	.short	0x003c
        /*0104*/ 	.byte	0x00, 0xf0, 0x11, 0x00


	//----- nvinfo : EIATTR_KPARAM_INFO
	.align		4
.L_49:
        /*0108*/ 	.byte	0x04, 0x17
        /*010a*/ 	.short	(.L_51 - .L_50)
.L_50:
        /*010c*/ 	.word	0x00000000
        /*0110*/ 	.short	0x0009
        /*0112*/ 	.short	0x0038
        /*0114*/ 	.byte	0x00, 0xf0, 0x11, 0x00


	//----- nvinfo : EIATTR_KPARAM_INFO
	.align		4
.L_51:
        /*0118*/ 	.byte	0x04, 0x17
        /*011a*/ 	.short	(.L_53 - .L_52)
.L_52:
        /*011c*/ 	.word	0x00000000
        /*0120*/ 	.short	0x0008
        /*0122*/ 	.short	0x0034
        /*0124*/ 	.byte	0x00, 0xf0, 0x11, 0x00


	//----- nvinfo : EIATTR_KPARAM_INFO
	.align		4
.L_53:
        /*0128*/ 	.byte	0x04, 0x17
        /*012a*/ 	.short	(.L_55 - .L_54)
.L_54:
        /*012c*/ 	.word	0x00000000
        /*0130*/ 	.short	0x0007
        /*0132*/ 	.short	0x0030
        /*0134*/ 	.byte	0x00, 0xf0, 0x11, 0x00


	//----- nvinfo : EIATTR_KPARAM_INFO
	.align		4
.L_55:
        /*0138*/ 	.byte	0x04, 0x17
        /*013a*/ 	.short	(.L_57 - .L_56)
.L_56:
        /*013c*/ 	.word	0x00000000
        /*0140*/ 	.short	0x0006
        /*0142*/ 	.short	0x002c
        /*0144*/ 	.byte	0x00, 0xf0, 0x11, 0x00


	//----- nvinfo : EIATTR_KPARAM_INFO
	.align		4
.L_57:
        /*0148*/ 	.byte	0x04, 0x17
        /*014a*/ 	.short	(.L_59 - .L_58)
.L_58:
        /*014c*/ 	.word	0x00000000
        /*0150*/ 	.short	0x0005
        /*0152*/ 	.short	0x0028
        /*0154*/ 	.byte	0x00, 0xf0, 0x11, 0x00


	//----- nvinfo : EIATTR_KPARAM_INFO
	.align		4
.L_59:
        /*0158*/ 	.byte	0x04, 0x17
        /*015a*/ 	.short	(.L_61 - .L_60)
.L_60:
        /*015c*/ 	.word	0x00000000
        /*0160*/ 	.short	0x0004
        /*0162*/ 	.short	0x0020
        /*0164*/ 	.byte	0x00, 0xf4, 0x21, 0x00


	//----- nvinfo : EIATTR_KPARAM_INFO
	.align		4
.L_61:
        /*0168*/ 	.byte	0x04, 0x17
        /*016a*/ 	.short	(.L_63 - .L_62)
.L_62:
        /*016c*/ 	.word	0x00000000
        /*0170*/ 	.short	0x0003
        /*0172*/ 	.short	0x0018
        /*0174*/ 	.byte	0x00, 0xf4, 0x21, 0x00


	//----- nvinfo : EIATTR_KPARAM_INFO
	.align		4
.L_63:
        /*0178*/ 	.byte	0x04, 0x17
        /*017a*/ 	.short	(.L_65 - .L_64)
.L_64:
        /*017c*/ 	.word	0x00000000
        /*0180*/ 	.short	0x0002
        /*0182*/ 	.short	0x0010
        /*0184*/ 	.byte	0x00, 0xf4, 0x21, 0x00


	//----- nvinfo : EIATTR_KPARAM_INFO
	.align		4
.L_65:
        /*0188*/ 	.byte	0x04, 0x17
        /*018a*/ 	.short	(.L_67 - .L_66)
.L_66:
        /*018c*/ 	.word	0x00000000
        /*0190*/ 	.short	0x0001
        /*0192*/ 	.short	0x0008
        /*0194*/ 	.byte	0x00, 0xf4, 0x21, 0x00


	//----- nvinfo : EIATTR_KPARAM_INFO
	.align		4
.L_67:
        /*0198*/ 	.byte	0x04, 0x17
        /*019a*/ 	.short	(.L_69 - .L_68)
.L_68:
        /*019c*/ 	.word	0x00000000
        /*01a0*/ 	.short	0x0000
        /*01a2*/ 	.short	0x0000
        /*01a4*/ 	.byte	0x00, 0xf4, 0x21, 0x00


	//----- nvinfo : EIATTR_AT_ENTRY_FRAGMENTS
	.align		4
.L_69:
        /*01a8*/ 	.byte	0x04, 0x4f
        /*01aa*/ 	.short	(.L_71 - .L_70)


	//   ....[0]....
.L_70:
        /*01ac*/ 	.word	0x00000004


	//----- nvinfo : EIATTR_RESERVED_SMEM_USED
	.align		4
.L_71:
        /*01b0*/ 	.byte	0x01, 0x41
	.zero		2


	//----- nvinfo : EIATTR_SPARSE_MMA_MASK
	.align		4
        /*01b4*/ 	.byte	0x03, 0x50
        /*01b6*/ 	.short	0x0000


	//----- nvinfo : EIATTR_TCGEN05_1CTA_USED
	.align		4
        /*01b8*/ 	.byte	0x01, 0x51
	.zero		2


	//----- nvinfo : EIATTR_MAXREG_COUNT
	.align		4
        /*01bc*/ 	.byte	0x03, 0x1b
        /*01be*/ 	.short	0x00ff


	//----- nvinfo : EIATTR_NUM_BARRIERS
	.align		4
        /*01c0*/ 	.byte	0x02, 0x4c
        /*01c2*/ 	.byte	0x01
	.zero		1


	//----- nvinfo : EIATTR_INT_WARP_WIDE_INSTR_OFFSETS
	.align		4
        /*01c4*/ 	.byte	0x04, 0x31
        /*01c6*/ 	.short	(.L_73 - .L_72)


	//   ....[0]....
.L_72:
        /*01c8*/ 	.word	0x00000920


	//   ....[1]....
        /*01cc*/ 	.word	0x00000950


	//   ....[2]....
        /*01d0*/ 	.word	0x00000be0


	//   ....[3]....
        /*01d4*/ 	.word	0x00000c60


	//   ....[4]....
        /*01d8*/ 	.word	0x00001910


	//   ....[5]....
        /*01dc*/ 	.word	0x000030f0


	//   ....[6]....
        /*01e0*/ 	.word	0x00003140


	//----- nvinfo : EIATTR_COOP_GROUP_MASK_REGIDS
	.align		4
.L_73:
        /*01e4*/ 	.byte	0x04, 0x29
        /*01e6*/ 	.short	(.L_75 - .L_74)


	//   ....[0]....
.L_74:
        /*01e8*/ 	.word	0xffffffff


	//   ....[1]....
        /*01ec*/ 	.word	0xffffffff


	//   ....[2]....
        /*01f0*/ 	.word	0xffffffff


	//   ....[3]....
        /*01f4*/ 	.word	0xffffffff


	//   ....[4]....
        /*01f8*/ 	.word	0xffffffff


	//   ....[5]....
        /*01fc*/ 	.word	0xffffffff


	//   ....[6]....
        /*0200*/ 	.word	0xffffffff


	//   ....[7]....
        /*0204*/ 	.word	0xffffffff


	//----- nvinfo : EIATTR_COOP_GROUP_INSTR_OFFSETS
	.align		4
.L_75:
        /*0208*/ 	.byte	0x04, 0x28
        /*020a*/ 	.short	(.L_77 - .L_76)


	//   ....[0]....
.L_76:
        /*020c*/ 	.word	0x00000060


	//   ....[1]....
        /*0210*/ 	.word	0x00000310


	//   ....[2]....
        /*0214*/ 	.word	0x00001190


	//   ....[3]....
        /*0218*/ 	.word	0x00001400


	//   ....[4]....
        /*021c*/ 	.word	0x00001e60


	//   ....[5]....
        /*0220*/ 	.word	0x00002090


	//   ....[6]....
        /*0224*/ 	.word	0x00002f90


	//   ....[7]....
        /*0228*/ 	.word	0x000031f0


	//----- nvinfo : EIATTR_VRC_CTA_INIT_COUNT
	.align		4
.L_77:
        /*022c*/ 	.byte	0x02, 0x4a
        /*022e*/ 	.byte	0x80
	.zero		1


	//----- nvinfo : EIATTR_MBARRIER_INSTR_OFFSETS
	.align		4
        /*0230*/ 	.byte	0x04, 0x39
        /*0232*/ 	.short	(.L_79 - .L_78)


	//   ....[0]....
.L_78:
        /*0234*/ 	.word	0x00000b00
        /*0238*/ 	.word	0x000000ff
        /*023c*/ 	.word	0x00000e00
        /*0240*/ 	.short	0x0100
        /*0242*/ 	.byte	0x0a
	.zero		1


	//   ....[1]....
        /*0244*/ 	.word	0x00000c40
        /*0248*/ 	.word	0x000000ff
        /*024c*/ 	.word	0x00000e08
        /*0250*/ 	.short	0x0100
        /*0252*/ 	.byte	0x0a
	.zero		1


	//   ....[2]....
        /*0254*/ 	.word	0x00000d50
        /*0258*/ 	.word	0x000000ff
        /*025c*/ 	.word	0x00000a00
        /*0260*/ 	.short	0x0100
        /*0262*/ 	.byte	0x0a
	.zero		1


	//   ....[3]....
        /*0264*/ 	.word	0x00000e80
        /*0268*/ 	.word	0x000000ff
        /*026c*/ 	.word	0x00000a00
        /*0270*/ 	.short	0x010a
        /*0272*/ 	.byte	0x0a
	.zero		1


	//   ....[4]....
        /*0274*/ 	.word	0x00000ee0
        /*0278*/ 	.word	0x000000ff
        /*027c*/ 	.word	0x00000a00
        /*0280*/ 	.short	0x0108
        /*0282*/ 	.byte	0x0a
	.zero		1


	//   ....[5]....
        /*0284*/ 	.word	0x000019a0
        /*0288*/ 	.word	0x000000ff
        /*028c*/ 	.word	0x00000e10
        /*0290*/ 	.short	0x0100
        /*0292*/ 	.byte	0x0a
	.zero		1


	//   ....[6]....
        /*0294*/ 	.word	0x00001a90
        /*0298*/ 	.word	0x000000ff
        /*029c*/ 	.word	0x00000e10
        /*02a0*/ 	.short	0x010a
        /*02a2*/ 	.byte	0x0a
	.zero		1


	//   ....[7]....
        /*02a4*/ 	.word	0x00001cb0
        /*02a8*/ 	.word	0x000000ff
        /*02ac*/ 	.word	0x00000e10
        /*02b0*/ 	.short	0x0108
        /*02b2*/ 	.byte	0x0a
	.zero		1


	//   ....[8]....
        /*02b4*/ 	.word	0x00001de0
        /*02b8*/ 	.word	0x000000ff
        /*02bc*/ 	.word	0x00000000
        /*02c0*/ 	.short	0x010a
        /*02c2*/ 	.byte	0x19
	.zero		1


	//   ....[9]....
        /*02c4*/ 	.word	0x000024f0
        /*02c8*/ 	.word	0x000000ff
        /*02cc*/ 	.word	0x00000000
        /*02d0*/ 	.short	0x010a
        /*02d2*/ 	.byte	0x19
	.zero		1


	//   ....[10]....
        /*02d4*/ 	.word	0x00002650
        /*02d8*/ 	.word	0x000000ff
        /*02dc*/ 	.word	0x00000e00
        /*02e0*/ 	.short	0x0108
        /*02e2*/ 	.byte	0x0a
	.zero		1


	//   ....[11]....
        /*02e4*/ 	.word	0x00002770
        /*02e8*/ 	.word	0x000000ff
        /*02ec*/ 	.word	0x00000e08
        /*02f0*/ 	.short	0x0108
        /*02f2*/ 	.byte	0x0a
	.zero		1


	//   ....[12]....
        /*02f4*/ 	.word	0x00003210
        /*02f8*/ 	.word	0x000000ff
        /*02fc*/ 	.word	0x00000a00
        /*0300*/ 	.short	0x010a
        /*0302*/ 	.byte	0x0a
	.zero		1


	//   ....[13]....
        /*0304*/ 	.word	0x00003240
        /*0308*/ 	.word	0x000000ff
        /*030c*/ 	.word	0x00000e10
        /*0310*/ 	.short	0x010a
        /*0312*/ 	.byte	0x0a
	.zero		1


	//   ....[14]....
        /*0314*/ 	.word	0x00003270
        /*0318*/ 	.word	0x000000ff
        /*031c*/ 	.word	0x00000000
        /*0320*/ 	.short	0x010a
        /*0322*/ 	.byte	0x19
	.zero		1


	//   ....[15]....
        /*0324*/ 	.word	0x000032a0
        /*0328*/ 	.word	0x000000ff
        /*032c*/ 	.word	0x00000000
        /*0330*/ 	.short	0x010a
        /*0332*/ 	.byte	0x19
	.zero		1


	//----- nvinfo : EIATTR_NUM_MBARRIERS
	.align		4
.L_79:
        /*0334*/ 	.byte	0x03, 0x38
        /*0336*/ 	.short	0xffff


	//----- nvinfo : EIATTR_EXIT_INSTR_OFFSETS
	.align		4
        /*0338*/ 	.byte	0x04, 0x1c
        /*033a*/ 	.short	(.L_81 - .L_80)


	//   ....[0]....
.L_80:
        /*033c*/ 	.word	0x00003200


	//----- nvinfo : EIATTR_REQNTID
	.align		4
.L_81:
        /*0340*/ 	.byte	0x04, 0x10
        /*0342*/ 	.short	(.L_83 - .L_82)
.L_82:
        /*0344*/ 	.word	0x00000080
        /*0348*/ 	.word	0x00000001
        /*034c*/ 	.word	0x00000001


	//----- nvinfo : EIATTR_CRS_STACK_SIZE
	.align		4
.L_83:
        /*0350*/ 	.byte	0x04, 0x1e
        /*0352*/ 	.short	(.L_85 - .L_84)
.L_84:
        /*0354*/ 	.word	0x00000000


	//----- nvinfo : EIATTR_CBANK_PARAM_SIZE
	.align		4
.L_85:
        /*0358*/ 	.byte	0x03, 0x19
        /*035a*/ 	.short	0x0088


	//----- nvinfo : EIATTR_PARAM_CBANK
	.align		4
        /*035c*/ 	.byte	0x04, 0x0a
        /*035e*/ 	.short	(.L_87 - .L_86)
	.align		4
.L_86:
        /*0360*/ 	.word	index@(.nv.constant0.attn_fwd)
        /*0364*/ 	.short	0x0380
        /*0366*/ 	.short	0x0088


	//----- nvinfo : EIATTR_SW_WAR
	.align		4
.L_87:
        /*0368*/ 	.byte	0x04, 0x36
        /*036a*/ 	.short	(.L_89 - .L_88)
.L_88:
        /*036c*/ 	.word	0x00000008
.L_89:


//--------------------- .nv.compat                --------------------------
	.section	.nv.compat,"",@"SHT_CUDA_COMPAT_INFO"
	.align	4
        /*0000*/ 	.byte	0x02, 0x02, 0x02, 0x00, 0x02, 0x05, 0x05, 0x00, 0x02, 0x03, 0x00, 0x00, 0x02, 0x06, 0x01, 0x00


//--------------------- .nv.callgraph             --------------------------
	.section	.nv.callgraph,"",@"SHT_CUDA_CALLGRAPH"
	.align	4
	.sectionentsize	8
	.align		4
        /*0000*/ 	.word	0x00000000
	.align		4
        /*0004*/ 	.word	0xffffffff
	.align		4
        /*0008*/ 	.word	0x00000000
	.align		4
        /*000c*/ 	.word	0xfffffffe
	.align		4
        /*0010*/ 	.word	0x00000000
	.align		4
        /*0014*/ 	.word	0xfffffffd
	.align		4
        /*0018*/ 	.word	0x00000000
	.align		4
        /*001c*/ 	.word	0xfffffffc


//--------------------- .nv.constant4             --------------------------
	.section	.nv.constant4,"a",@progbits
	.align	8
	.align		8
.nv.constant4:
        /*0000*/ 	.dword	_$_str


//--------------------- .text.attn_fwd            --------------------------
	.section	.text.attn_fwd,"ax",@progbits
	.align	128
        .global         attn_fwd
        .type           attn_fwd,@function
        .size           attn_fwd,(.L_x_31 - attn_fwd)
        .other          attn_fwd,@"STO_CUDA_ENTRY STV_DEFAULT"
attn_fwd:
.text.attn_fwd:
[----:B------:R-:W0:Y:S01]  /*0000*/  LDC R1, c[0x0][0x37c] ;  /* 0x0000df00ff017b82 */ /* 0x000e220000000800 */
[----:B------:R-:W1:Y:S02]  /*0010*/  S2R R0, SR_TID.X ;  /* 0x0000000000007919 */ /* 0x000e640000002100 */
[----:B-1----:R-:W-:-:S13]  /*0020*/  ISETP.GE.U32.AND P0, PT, R0, 0x20, PT ;  /* 0x000000200000780c */ /* 0x002fda0003f06070 */
[----:B------:R-:W-:Y:S02]  /*0030*/  VOTEU.ANY UP1, P0 ;  /* 0x0000000000ff7886 */ /* 0x000fe40000020100 */
[----:B0-----:R-:W-:Y:S05]  /*0040*/  BRA.U UP1, `(.L_x_0) ;  /* 0x0000000101b47547 */ /* 0x001fea000b800000 */
[----:B------:R-:W0:Y:S01]  /*0050*/  S2UR UR6, SR_CgaCtaId ;  /* 0x00000000000679c3 */ /* 0x000e220000008800 */
[----:B------:R-:W-:Y:S01]  /*0060*/  NOP ;  /* 0x0000000000007918 */ /* 0x000fe20000000000 */
[----:B------:R-:W-:Y:S02]  /*0070*/  UMOV UR4, 0x40 ;  /* 0x0000004000047882 */ /* 0x000fe40000000000 */
[----:B0-----:R-:W-:-:S09]  /*0080*/  ULEA UR4, UR6, UR4, 0x18 ;  /* 0x0000000406047291 */ /* 0x001fd2000f8ec0ff */
[----:B------:R-:W0:Y:S01]  /*0090*/  LDS.U8 R2, [UR4] ;  /* 0x00000004ff027984 */ /* 0x000e220008000000 */
[----:B------:R-:W-:Y:S02]  /*00a0*/  UMOV UR4, 0x400 ;  /* 0x0000040000047882 */ /* 0x000fe40000000000 */
[----:B------:R-:W-:Y:S01]  /*00b0*/  ULEA UR4, UR6, UR4, 0x18 ;  /* 0x0000000406047291 */ /* 0x000fe2000f8ec0ff */
[----:B0-----:R-:W-:-:S13]  /*00c0*/  ISETP.NE.AND P0, PT, R2, RZ, PT ;  /* 0x000000ff0200720c */ /* 0x001fda0003f05270 */
[----:B------:R-:W-:Y:S05]  /*00d0*/  @P0 BRA `(.L_x_1) ;  /* 0x0000000000780947 */ /* 0x000fea0003800000 */
[----:B------:R-:W-:-:S13]  /*00e0*/  ELECT P0, URZ, PT ;  /* 0x0000000000ff782f */ /* 0x000fda0003800000 */
[----:B------:R-:W-:Y:S05]  /*00f0*/  @!P0 BRA `(.L_x_2) ;  /* 0x0000000000808947 */ /* 0x000fea0003800000 */
[----:B------:R-:W-:Y:S01]  /*0100*/  UMOV UR5, 0x1 ;  /* 0x0000000100057882 */ /* 0x000fe20000000000 */
[----:B------:R-:W-:-:S04]  /*0110*/  IMAD.MOV.U32 R5, RZ, RZ, 0x1 ;  /* 0x00000001ff057424 */ /* 0x000fc800078e00ff */
[----:B------:R-:W-:Y:S04]  /*0120*/  DEPBAR.LE SB0, 0x36 ;  /* 0x00008d800000791a */ /* 0x000fe80000000000 */
[----:B------:R-:W0:Y:S02]  /*0130*/  UTCATOMSWS.FIND_AND_SET.ALIGN UP0, UR5, UR5 ;  /* 0x00000005000575e3 */ /* 0x000e240008000800 */
[----:B0-----:R-:W-:-:S04]  /*0140*/  PLOP3.LUT P0, PT, PT, PT, UP0, 0x80, 0x8 ;  /* 0x000000000008781c */ /* 0x001fc80003f0f008 */
[----:B------:R-:W-:-:S04]  /*0150*/  SEL R2, RZ, 0xffffffff, !P0 ;  /* 0xffffffffff027807 */ /* 0x000fc80004000000 */
[----:B------:R-:W-:Y:S01]  /*0160*/  ISETP.NE.AND P0, PT, R2, RZ, PT ;  /* 0x000000ff0200720c */ /* 0x000fe20003f05270 */
[----:B------:R-:W-:-:S12]  /*0170*/  IMAD.U32 R2, RZ, RZ, UR5 ;  /* 0x00000005ff027e24 */ /* 0x000fd8000f8e00ff */
[----:B------:R-:W-:Y:S05]  /*0180*/  @P0 BRA `(.L_x_3) ;  /* 0x0000000000240947 */ /* 0x000fea0003800000 */
.L_x_4:
[----:B------:R-:W-:Y:S05]  /*0190*/  NANOSLEEP 0x64 ;  /* 0x000000640000795d */ /* 0x000fea0003800000 */
[----:B------:R-:W-:-:S05]  /*01a0*/  UMOV UR5, 0x1 ;  /* 0x0000000100057882 */ /* 0x000fca0000000000 */
[----:B------:R-:W-:Y:S04]  /*01b0*/  DEPBAR.LE SB0, 0x36 ;  /* 0x00008d800000791a */ /* 0x000fe80000000000 */
[----:B------:R-:W0:Y:S02]  /*01c0*/  UTCATOMSWS.FIND_AND_SET.ALIGN UP0, UR5, UR5 ;  /* 0x00000005000575e3 */ /* 0x000e240008000800 */
[----:B0-----:R-:W-:-:S04]  /*01d0*/  PLOP3.LUT P0, PT, PT, PT, UP0, 0x80, 0x8 ;  /* 0x000000000008781c */ /* 0x001fc80003f0f008 */
[----:B------:R-:W-:-:S04]  /*01e0*/  SEL R2, RZ, 0xffffffff, !P0 ;  /* 0xffffffffff027807 */ /* 0x000fc80004000000 */
[----:B------:R-:W-:Y:S01]  /*01f0*/  ISETP.NE.AND P0, PT, R2, RZ, PT ;  /* 0x000000ff0200720c */ /* 0x000fe20003f05270 */
[----:B------:R-:W-:-:S12]  /*0200*/  IMAD.U32 R2, RZ, RZ, UR5 ;  /* 0x00000005ff027e24 */ /* 0x000fd8000f8e00ff */
[----:B------:R-:W-:Y:S05]  /*0210*/  @!P0 BRA `(.L_x_4) ;  /* 0xfffffffc00dc8947 */ /* 0x000fea000383ffff */
.L_x_3:
[C---:B------:R-:W-:Y:S01]  /*0220*/  VIADD R4, R2.reuse, 0x10 ;  /* 0x0000001002047836 */ /* 0x040fe20000000000 */
[----:B------:R-:W-:Y:S01]  /*0230*/  UMOV UR5, 0x50 ;  /* 0x0000005000057882 */ /* 0x000fe20000000000 */
[C---:B------:R-:W-:Y:S01]  /*0240*/  SHF.L.U32 R3, R5.reuse, R2, RZ ;  /* 0x0000000205037219 */ /* 0x040fe200000006ff */
[----:B------:R-:W-:Y:S01]  /*0250*/  ULEA UR5, UR6, UR5, 0x18 ;  /* 0x0000000506057291 */ /* 0x000fe2000f8ec0ff */
[----:B------:R-:W-:Y:S01]  /*0260*/  IMAD.SHL.U32 R2, R2, 0x20, RZ ;  /* 0x0000002002027824 */ /* 0x000fe200078e00ff */
[----:B------:R-:W-:-:S04]  /*0270*/  SHF.L.U32 R4, R5, R4, RZ ;  /* 0x0000000405047219 */ /* 0x000fc800000006ff */
[----:B------:R-:W-:-:S05]  /*0280*/  LOP3.LUT R3, R4, R3, RZ, 0xfc, !PT ;  /* 0x0000000304037212 */ /* 0x000fca00078efcff */
[----:B------:R0:W-:Y:S04]  /*0290*/  ATOMS.OR RZ, [UR5], R3 ;  /* 0x00000003ffff798c */ /* 0x0001e8000b000005 */
[----:B------:R0:W-:Y:S01]  /*02a0*/  STS [UR4], R2 ;  /* 0x00000002ff007988 */ /* 0x0001e20008000804 */
[----:B------:R-:W-:Y:S05]  /*02b0*/  BRA `(.L_x_2) ;  /* 0x0000000000107947 */ /* 0x000fea0003800000 */
.L_x_1:
[----:B------:R-:W-:Y:S01]  /*02c0*/  IMAD.MOV.U32 R3, RZ, RZ, -0x1 ;  /* 0xffffffffff037424 */ /* 0x000fe200078e00ff */
[----:B------:R-:W-:-:S04]  /*02d0*/  MOV R2, 0x300 ;  /* 0x0000030000027802 */ /* 0x000fc80000000f00 */
[----:B------:R0:W-:Y:S03]  /*02e0*/  STS [UR4], R3 ;  /* 0x00000003ff007988 */ /* 0x0001e60008000804 */
[----:B0-----:R-:W-:Y:S05]  /*02f0*/  CALL.REL.NOINC `($__internal_1_$__cuda_sm10x_tcgen05_guardrail_trap_phase_invalid_during_alloc) ;  /* 0x0000003000007944 */ /* 0x001fea0003c00000 */
.L_x_2:
[----:B------:R-:W-:Y:S05]  /*0300*/  WARPSYNC.ALL ;  /* 0x0000000000007948 */ /* 0x000fea0003800000 */
[----:B------:R-:W-:Y:S01]  /*0310*/  NOP ;  /* 0x0000000000007918 */ /* 0x000fe20000000000 */
.L_x_0:
[----:B------:R-:W1:Y:S01]  /*0320*/  S2UR UR8, SR_CTAID.X ;  /* 0x00000000000879c3 */ /* 0x000e620000002500 */
[----:B------:R-:W2:Y:S01]  /*0330*/  LDCU.64 UR4, c[0x0][0x3b0] ;  /* 0x00007600ff0477ac */ /* 0x000ea20008000a00 */
[----:B------:R-:W-:Y:S01]  /*0340*/  SHF.R.U32.HI R4, RZ, 0x6, R0 ;  /* 0x00000006ff047819 */ /* 0x000fe20000011600 */
[----:B------:R-:W-:-:S03]  /*0350*/  UMOV UR10, 0x400 ;  /* 0x00000400000a7882 */ /* 0x000fc60000000000 */
[----:B------:R-:W-:Y:S01]  /*0360*/  SGXT.U32 R4, R4, 0x1 ;  /* 0x000000010404781a */ /* 0x000fe20000000000 */
[----:B------:R-:W3:Y:S01]  /*0370*/  LDCU.64 UR18, c[0x0][0x358] ;  /* 0x00006b00ff1277ac */ /* 0x000ee20008000a00 */
[----:B------:R-:W2:Y:S08]  /*0380*/  S2UR UR9, SR_CTAID.Y ;  /* 0x00000000000979c3 */ /* 0x000eb00000002600 */
[----:B------:R-:W4:Y:S01]  /*0390*/  LDC R16, c[0x0][0x3b8] ;  /* 0x0000ee00ff107b82 */ /* 0x000f220000000800 */
[----:B-1----:R-:W-:-:S07]  /*03a0*/  USHF.L.U32 UR8, UR8, 0x6, URZ ;  /* 0x0000000608087899 */ /* 0x002fce00080006ff */
[----:B------:R-:W1:Y:S01]  /*03b0*/  LDC.64 R18, c[0x0][0x380] ;  /* 0x0000e000ff127b82 */ /* 0x000e620000000a00 */
[----:B0-----:R-:W-:Y:S01]  /*03c0*/  IMAD.U32 R3, RZ, RZ, UR8 ;  /* 0x00000008ff037e24 */ /* 0x001fe2000f8e00ff */
[----:B--2---:R-:W-:-:S06]  /*03d0*/  UIMAD UR4, UR9, UR4, URZ ;  /* 0x00000004090472a4 */ /* 0x004fcc000f8e02ff */
[----:B------:R-:W0:Y:S01]  /*03e0*/  S2UR UR11, SR_CgaCtaId ;  /* 0x00000000000b79c3 */ /* 0x000e220000008800 */
[----:B------:R-:W-:Y:S01]  /*03f0*/  LOP3.LUT R2, R3, 0x3f, R0, 0xf8, !PT ;  /* 0x0000003f03027812 */ /* 0x000fe200078ef800 */
[----:B------:R-:W-:-:S04]  /*0400*/  USHF.L.U32 UR6, UR4, 0x1, URZ ;  /* 0x0000000104067899 */ /* 0x000fc800080006ff */
[----:B------:R-:W-:Y:S01]  /*0410*/  IMAD R3, R2, UR5, RZ ;  /* 0x0000000502037c24 */ /* 0x000fe2000f8e02ff */
[----:B------:R-:W-:Y:S01]  /*0420*/  UIMAD.WIDE UR4, UR4, 0x2, URZ ;  /* 0x00000002040478a5 */ /* 0x000fe2000f8e02ff */
[----:B----4-:R-:W-:Y:S02]  /*0430*/  IMAD R7, R4, R16, RZ ;  /* 0x0000001004077224 */ /* 0x010fe400078e02ff */
[C---:B------:R-:W-:Y:S02]  /*0440*/  IMAD.SHL.U32 R5, R3.reuse, 0x2, RZ ;  /* 0x0000000203057824 */ /* 0x040fe400078e00ff */
[----:B------:R-:W-:Y:S02]  /*0450*/  IMAD R8, R16, 0x2, R7 ;  /* 0x0000000210087824 */ /* 0x000fe400078e0207 */
[----:B------:R-:W-:Y:S01]  /*0460*/  IMAD.HI R4, R3, 0x2, RZ ;  /* 0x0000000203047827 */ /* 0x000fe200078e02ff */
[----:B------:R-:W-:Y:S01]  /*0470*/  BAR.SYNC.DEFER_BLOCKING 0x0 ;  /* 0x0000000000007b1d */ /* 0x000fe20000010000 */
[----:B-1----:R-:W-:-:S02]  /*0480*/  IADD3 R18, P0, P1, R5, UR6, R18 ;  /* 0x0000000605127c10 */ /* 0x002fc4000f91e012 */
[----:B------:R-:W-:Y:S02]  /*0490*/  IMAD R5, R16, 0x2, R8 ;  /* 0x0000000210057824 */ /* 0x000fe400078e0208 */
[----:B------:R-:W-:Y:S01]  /*04a0*/  IADD3.X R22, PT, PT, R4, UR5, R19, P0, P1 ;  /* 0x0000000504167c10 */ /* 0x000fe200087e2413 */
[----:B------:R-:W1:Y:S01]  /*04b0*/  LDCU UR5, c[0x0][0x3c8] ;  /* 0x00007900ff0577ac */ /* 0x000e620008000800 */
[C---:B------:R-:W-:Y:S01]  /*04c0*/  IMAD R3, R16.reuse, 0x2, R5 ;  /* 0x0000000210037824 */ /* 0x040fe200078e0205 */
[C---:B------:R-:W-:Y:S01]  /*04d0*/  LEA R6, P0, R7.reuse, R18, 0x1 ;  /* 0x0000001207067211 */ /* 0x040fe200078008ff */
[----:B0-----:R-:W-:Y:S02]  /*04e0*/  ULEA UR10, UR11, UR10, 0x18 ;  /* 0x0000000a0b0a7291 */ /* 0x001fe4000f8ec0ff */
[----:B------:R-:W-:Y:S01]  /*04f0*/  IMAD R4, R16, 0x2, R3 ;  /* 0x0000000210047824 */ /* 0x000fe200078e0203 */
[----:B------:R-:W-:Y:S01]  /*0500*/  LEA.HI.X.SX32 R7, R7, R22, 0x1, P0 ;  /* 0x0000001607077211 */ /* 0x000fe200000f0eff */
[----:B------:R-:W0:Y:S01]  /*0510*/  LDCU.64 UR6, c[0x0][0x3c0] ;  /* 0x00007800ff0677ac */ /* 0x000e220008000a00 */
[-C--:B------:R-:W-:Y:S01]  /*0520*/  LEA R12, P0, R8, R18.reuse, 0x1 ;  /* 0x00000012080c7211 */ /* 0x080fe200078008ff */
[----:B------:R-:W-:Y:S01]  /*0530*/  IMAD R15, R16, 0x2, R4 ;  /* 0x00000002100f7824 */ /* 0x000fe200078e0204 */
[----:B------:R-:W-:-:S02]  /*0540*/  LEA R10, P1, R4, R18, 0x1 ;  /* 0x00000012040a7211 */ /* 0x000fc400078208ff */
[-C--:B------:R-:W-:Y:S01]  /*0550*/  LEA.HI.X.SX32 R13, R8, R22.reuse, 0x1, P0 ;  /* 0x00000016080d7211 */ /* 0x080fe200000f0eff */
[----:B------:R-:W2:Y:S01]  /*0560*/  LDS R20, [UR10] ;  /* 0x0000000aff147984 */ /* 0x000ea20008000800 */
[----:B------:R-:W-:Y:S01]  /*0570*/  IMAD R17, R16, 0x2, R15 ;  /* 0x0000000210117824 */ /* 0x000fe200078e020f */
[----:B------:R-:W-:Y:S01]  /*0580*/  LEA.HI.X.SX32 R11, R4, R22, 0x1, P1 ;  /* 0x00000016040b7211 */ /* 0x000fe200008f0eff */
[----:B------:R-:W-:Y:S01]  /*0590*/  BAR.SYNC.DEFER_BLOCKING 0x0 ;  /* 0x0000000000007b1d */ /* 0x000fe20000010000 */
[-C--:B------:R-:W-:Y:S02]  /*05a0*/  LEA R8, P0, R3, R18.reuse, 0x1 ;  /* 0x0000001203087211 */ /* 0x080fe400078008ff */
[----:B------:R-:W-:Y:S02]  /*05b0*/  LEA R4, P1, R5, R18, 0x1 ;  /* 0x0000001205047211 */ /* 0x000fe400078208ff */
[----:B------:R-:W-:Y:S01]  /*05c0*/  LEA.HI.X.SX32 R9, R3, R22, 0x1, P0 ;  /* 0x0000001603097211 */ /* 0x000fe200000f0eff */
[----:B------:R-:W-:Y:S01]  /*05d0*/  IMAD R3, R16, 0x2, R17 ;  /* 0x0000000210037824 */ /* 0x000fe200078e0211 */
[----:B------:R-:W-:-:S02]  /*05e0*/  LEA R14, P0, R15, R18, 0x1 ;  /* 0x000000120f0e7211 */ /* 0x000fc400078008ff */
[----:B------:R-:W-:Y:S02]  /*05f0*/  LEA.HI.X.SX32 R5, R5, R22, 0x1, P1 ;  /* 0x0000001605057211 */ /* 0x000fe400008f0eff */
[----:B------:R-:W-:Y:S02]  /*0600*/  LEA R16, P1, R17, R18, 0x1 ;  /* 0x0000001211107211 */ /* 0x000fe400078208ff */
[----:B------:R-:W-:Y:S02]  /*0610*/  LEA.HI.X.SX32 R15, R15, R22, 0x1, P0 ;  /* 0x000000160f0f7211 */ /* 0x000fe400000f0eff */
[----:B------:R-:W-:Y:S02]  /*0620*/  LEA R18, P0, R3, R18, 0x1 ;  /* 0x0000001203127211 */ /* 0x000fe400078008ff */
[-C--:B------:R-:W-:Y:S02]  /*0630*/  LEA.HI.X.SX32 R17, R17, R22.reuse, 0x1, P1 ;  /* 0x0000001611117211 */ /* 0x080fe400008f0eff */
[----:B------:R-:W-:Y:S01]  /*0640*/  LEA.HI.X.SX32 R19, R3, R22, 0x1, P0 ;  /* 0x0000001603137211 */ /* 0x000fe200000f0eff */
[----:B---3--:R-:W5:Y:S04]  /*0650*/  LDG.E.U16 R14, desc[UR18][R14.64] ;  /* 0x000000120e0e7981 */ /* 0x008f68000c1e1500 */
[----:B------:R-:W5:Y:S04]  /*0660*/  LDG.E.U16 R16, desc[UR18][R16.64] ;  /* 0x0000001210107981 */ /* 0x000f68000c1e1500 */
[----:B------:R-:W5:Y:S01]  /*0670*/  LDG.E.U16 R18, desc[UR18][R18.64] ;  /* 0x0000001212127981 */ /* 0x000f62000c1e1500 */
[----:B------:R-:W-:-:S03]  /*0680*/  SHF.R.U32.HI R3, RZ, 0x5, R0 ;  /* 0x00000005ff037819 */ /* 0x000fc60000011600 */
[----:B------:R-:W5:Y:S01]  /*0690*/  LDG.E.U16 R6, desc[UR18][R6.64] ;  /* 0x0000001206067981 */ /* 0x000f62000c1e1500 */
[----:B------:R-:W-:Y:S02]  /*06a0*/  R2UR UR23, R3 ;  /* 0x00000000031772ca */ /* 0x000fe400000e0000 */
[----:B------:R-:W-:Y:S01]  /*06b0*/  LOP3.LUT R3, R0, 0x3f, RZ, 0xc0, !PT ;  /* 0x0000003f00037812 */ /* 0x000fe200078ec0ff */
[----:B------:R3:W5:Y:S01]  /*06c0*/  LDG.E.U16 R13, desc[UR18][R12.64] ;  /* 0x000000120c0d7981 */ /* 0x000762000c1e1500 */
[----:B--2---:R-:W-:-:S03]  /*06d0*/  R2UR UR26, R20 ;  /* 0x00000000141a72ca */ /* 0x004fc600000e0000 */
[----:B------:R-:W5:Y:S04]  /*06e0*/  LDG.E.U16 R10, desc[UR18][R10.64] ;  /* 0x000000120a0a7981 */ /* 0x000f68000c1e1500 */
[----:B------:R2:W5:Y:S01]  /*06f0*/  LDG.E.U16 R7, desc[UR18][R4.64] ;  /* 0x0000001204077981 */ /* 0x000562000c1e1500 */
[----:B---3--:R-:W-:Y:S01]  /*0700*/  SHF.R.S32.HI R12, RZ, 0x6, R0 ;  /* 0x00000006ff0c7819 */ /* 0x008fe20000011400 */
[----:B------:R-:W-:Y:S02]  /*0710*/  IMAD.SHL.U32 R3, R3, 0x2, RZ ;  /* 0x0000000203037824 */ /* 0x000fe400078e00ff */
[----:B------:R3:W5:Y:S01]  /*0720*/  LDG.E.U16 R11, desc[UR18][R8.64] ;  /* 0x00000012080b7981 */ /* 0x000762000c1e1500 */
[----:B--2---:R-:W2:Y:S01]  /*0730*/  LDC.64 R4, c[0x0][0x388] ;  /* 0x0000e200ff047b82 */ /* 0x004ea20000000a00 */
[----:B---3--:R-:W-:-:S04]  /*0740*/  SGXT R8, R12, 0x1 ;  /* 0x000000010c08781a */ /* 0x008fc80000000200 */
[----:B------:R-:W-:-:S04]  /*0750*/  LOP3.LUT R3, R3, 0x90, R8, 0x78, !PT ;  /* 0x0000009003037812 */ /* 0x000fc800078e7808 */
[----:B------:R-:W-:Y:S01]  /*0760*/  LOP3.LUT R9, R3, 0x20, RZ, 0x3c, !PT ;  /* 0x0000002003097812 */ /* 0x000fe200078e3cff */
[----:B01----:R-:W-:Y:S06]  /*0770*/  BRA.U UP1, `(.L_x_5) ;  /* 0x0000000101187547 */ /* 0x003fec000b800000 */
[----:B------:R-:W-:Y:S01]  /*0780*/  ELECT P0, URZ, PT ;  /* 0x0000000000ff782f */ /* 0x000fe20003800000 */
[----:B------:R-:W-:Y:S01]  /*0790*/  IMAD.MOV.U32 R8, RZ, RZ, 0x1 ;  /* 0x00000001ff087424 */ /* 0x000fe200078e00ff */
[----:B------:R-:W-:Y:S01]  /*07a0*/  UMOV UR4, 0x40 ;  /* 0x0000004000047882 */ /* 0x000fe20000000000 */
[----:B------:R-:W-:Y:S01]  /*07b0*/  UVIRTCOUNT.DEALLOC.SMPOOL 0x80 ;  /* 0x000000800000784c */ /* 0x000fe20000000000 */
[----:B------:R-:W-:-:S09]  /*07c0*/  ULEA UR4, UR11, UR4, 0x18 ;  /* 0x000000040b047291 */ /* 0x000fd2000f8ec0ff */
[----:B------:R0:W-:Y:S03]  /*07d0*/  @P0 STS.U8 [UR4], R8 ;  /* 0x00000008ff000988 */ /* 0x0001e60008000004 */
.L_x_5:
[----:B------:R-:W-:Y:S01]  /*07e0*/  LOP3.LUT R12, R0, 0xf, RZ, 0xc0, !PT ;  /* 0x0000000f000c7812 */ /* 0x000fe200078ec0ff */
[----:B------:R-:W-:Y:S01]  /*07f0*/  UIMAD UR6, UR9, UR6, URZ ;  /* 0x00000006090672a4 */ /* 0x000fe2000f8e02ff */
[----:B-----5:R1:W-:Y:S01]  /*0800*/  STS.U16 [R3+UR10], R6 ;  /* 0x0000000603007988 */ /* 0x0203e2000800040a */
[C---:B------:R-:W-:Y:S01]  /*0810*/  LOP3.LUT R15, R3.reuse, 0x40, RZ, 0x3c, !PT ;  /* 0x00000040030f7812 */ /* 0x040fe200078e3cff */
[----:B------:R-:W-:Y:S01]  /*0820*/  UMOV UR12, 0x1 ;  /* 0x00000001000c7882 */ /* 0x000fe20000000000 */
[----:B0-----:R-:W-:Y:S01]  /*0830*/  IMAD R8, R12, UR5, RZ ;  /* 0x000000050c087c24 */ /* 0x001fe2000f8e02ff */
[----:B------:R0:W-:Y:S01]  /*0840*/  STS.U16 [R3+UR10+0x400], R10 ;  /* 0x0004000a03007988 */ /* 0x0001e2000800040a */
[----:B------:R-:W-:Y:S01]  /*0850*/  USHF.L.U32 UR4, UR6, 0x1, URZ ;  /* 0x0000000106047899 */ /* 0x000fe200080006ff */
[----:B------:R-:W-:Y:S01]  /*0860*/  LOP3.LUT R17, R3, 0x60, RZ, 0x3c, !PT ;  /* 0x0000006003117812 */ /* 0x000fe200078e3cff */
[----:B------:R-:W-:Y:S01]  /*0870*/  UIADD3 UR28, UPT, UPT, UR8, 0x40, URZ ;  /* 0x00000040081c7890 */ /* 0x000fe2000fffe0ff */
[----:B------:R-:W-:Y:S01]  /*0880*/  STS.U16 [R9+UR10+0x100], R13 ;  /* 0x0001000d09007988 */ /* 0x000fe2000800040a */
[----:B------:R-:W-:Y:S01]  /*0890*/  LOP3.LUT P6, RZ, R0, 0x7f, RZ, 0xc0, !PT ;  /* 0x0000007f00ff7812 */ /* 0x000fe200078cc0ff */
[----:B------:R-:W3:Y:S01]  /*08a0*/  LDCU.64 UR20, c[0x0][0x3d0] ;  /* 0x00007a00ff1477ac */ /* 0x000ee20008000a00 */
[----:B-1----:R-:W-:Y:S01]  /*08b0*/  SHF.R.U32.HI R6, RZ, 0x4, R0 ;  /* 0x00000004ff067819 */ /* 0x002fe20000011600 */
[----:B------:R1:W-:Y:S01]  /*08c0*/  STS.U16 [R9+UR10+0x500], R14 ;  /* 0x0005000e09007988 */ /* 0x0003e2000800040a */
[----:B0-----:R-:W-:-:S03]  /*08d0*/  PRMT R10, RZ, 0x7610, R10 ;  /* 0x00007610ff0a7816 */ /* 0x001fc6000000000a */
[----:B------:R0:W-:Y:S01]  /*08e0*/  STS.U16 [R15+UR10+0x200], R7 ;  /* 0x000200070f007988 */ /* 0x0001e2000800040a */
[----:B------:R-:W-:-:S03]  /*08f0*/  SGXT.U32 R6, R6, 0x3 ;  /* 0x000000030606781a */ /* 0x000fc60000000000 */
[----:B------:R4:W-:Y:S01]  /*0900*/  STS.U16 [R15+UR10+0x600], R16 ;  /* 0x000600100f007988 */ /* 0x0009e2000800040a */
[C---:B-1----:R-:W-:Y:S01]  /*0910*/  IMAD.SHL.U32 R9, R8.reuse, 0x2, RZ ;  /* 0x0000000208097824 */ /* 0x042fe200078e00ff */
[----:B------:R-:W-:Y:S02]  /*0920*/  VOTEU.ALL UP2, P6 ;  /* 0x0000000000ff7886 */ /* 0x000fe40003040000 */
[----:B------:R-:W-:Y:S01]  /*0930*/  STS.U16 [R17+UR10+0x300], R11 ;  /* 0x0003000b11007988 */ /* 0x000fe2000800040a */
[----:B------:R-:W-:Y:S01]  /*0940*/  IMAD.HI R8, R8, 0x2, RZ ;  /* 0x0000000208087827 */ /* 0x000fe200078e02ff */
[----:B------:R-:W-:Y:S01]  /*0950*/  VOTEU.ALL UP0, P6 ;  /* 0x0000000000ff7886 */ /* 0x000fe20003000000 */
[----:B--2---:R-:W-:Y:S01]  /*0960*/  IADD3 R9, P0, P1, R9, UR4, R4 ;  /* 0x0000000409097c10 */ /* 0x004fe2000f91e004 */
[----:B------:R-:W-:Y:S01]  /*0970*/  UIMAD.WIDE UR4, UR6, 0x2, URZ ;  /* 0x00000002060478a5 */ /* 0x000fe2000f8e02ff */
[----:B------:R1:W-:Y:S01]  /*0980*/  STS.U16 [R17+UR10+0x700], R18 ;  /* 0x0007001211007988 */ /* 0x0003e2000800040a */
[----:B------:R-:W-:Y:S01]  /*0990*/  USHF.L.U32 UR6, UR23, 0x15, URZ ;  /* 0x0000001517067899 */ /* 0x000fe200080006ff */
[----:B0-----:R-:W-:Y:S01]  /*09a0*/  IMAD.U32 R7, RZ, RZ, UR7 ;  /* 0x00000007ff077e24 */ /* 0x001fe2000f8e00ff */
[----:B----4-:R-:W0:Y:S01]  /*09b0*/  LDC.64 R14, c[0x0][0x390] ;  /* 0x0000e400ff0e7b82 */ /* 0x010e220000000a00 */
[----:B------:R-:W-:Y:S01]  /*09c0*/  IMAD R4, R6, UR7, RZ ;  /* 0x0000000706047c24 */ /* 0x000fe2000f8e02ff */
[----:B------:R-:W-:Y:S01]  /*09d0*/  ULOP3.LUT UR6, UR6, 0x600000, URZ, 0xc0, !UPT ;  /* 0x0060000006067892 */ /* 0x000fe2000f8ec0ff */
[----:B------:R-:W-:Y:S01]  /*09e0*/  IADD3.X R5, PT, PT, R8, UR5, R5, P0, P1 ;  /* 0x0000000508057c10 */ /* 0x000fe200087e2405 */
[----:B------:R-:W-:-:S04]  /*09f0*/  @!UP2 UIADD3 UR4, UPT, UPT, -UR12, 0x100000, URZ ;  /* 0x001000000c04a890 */ /* 0x000fc8000fffe1ff */
[----:B------:R-:W-:Y:S02]  /*0a00*/  @!UP2 USHF.L.U32 UR5, UR4, 0xb, URZ ;  /* 0x0000000b0405a899 */ /* 0x000fe400080006ff */
[----:B------:R-:W-:Y:S02]  /*0a10*/  @!UP2 USHF.L.U32 UR4, UR4, 0x1, URZ ;  /* 0x000000010404a899 */ /* 0x000fe400080006ff */
[----:B------:R-:W-:Y:S01]  /*0a20*/  UIADD3 UR11, UPT, UPT, UR26, UR6, URZ ;  /* 0x000000061a0b7290 */ /* 0x000fe2000fffe0ff */
[----:B------:R-:W-:Y:S01]  /*0a30*/  IMAD R7, R7, 0x8, R4 ;  /* 0x0000000807077824 */ /* 0x000fe200078e0204 */
[----:B------:R-:W-:Y:S02]  /*0a40*/  ISETP.LT.AND P0, PT, RZ, UR28, PT ;  /* 0x0000001cff007c0c */ /* 0x000fe4000bf01270 */
[-C--:B------:R-:W-:Y:S02]  /*0a50*/  LEA R26, P1, R4, R9.reuse, 0x1 ;  /* 0x00000009041a7211 */ /* 0x080fe400078208ff */
[----:B------:R-:W-:-:S02]  /*0a60*/  LEA R24, P2, R7, R9, 0x1 ;  /* 0x0000000907187211 */ /* 0x000fc400078408ff */
[----:B------:R-:W-:Y:S01]  /*0a70*/  PRMT R8, RZ, 0x7610, R8 ;  /* 0x00007610ff087816 */ /* 0x000fe20000000008 */
[----:B------:R-:W-:Y:S01]  /*0a80*/  STTM.16dp32bit_t0_t15.x8 tmem[UR11], RZ ;  /* 0x000000ff000079ed */ /* 0x000fe2000898000b */
[----:B------:R-:W-:Y:S01]  /*0a90*/  STTM.16dp32bit_t16_t31.x8 tmem[UR11+0x8], RZ ;  /* 0x000008ff000079ed */ /* 0x000fe200089a000b */
[----:B------:R-:W2:Y:S02]  /*0aa0*/  FENCE.VIEW.ASYNC.T ;  /* 0x00000000000073c6 */ /* 0x000ea40000000200 */
[----:B--2---:R-:W-:Y:S01]  /*0ab0*/  BAR.SYNC.DEFER_BLOCKING 0x0 ;  /* 0x0000000000007b1d */ /* 0x004fe20000010000 */
[-C--:B------:R-:W-:Y:S02]  /*0ac0*/  LEA.HI.X.SX32 R27, R4, R5.reuse, 0x1, P1 ;  /* 0x00000005041b7211 */ /* 0x080fe400008f0eff */
[----:B------:R-:W-:-:S05]  /*0ad0*/  LEA.HI.X.SX32 R25, R7, R5, 0x1, P2 ;  /* 0x0000000507197211 */ /* 0x000fca00010f0eff */
[----:B------:R-:W2:Y:S01]  /*0ae0*/  LDC R7, c[0x0][0x3d8] ;  /* 0x0000f600ff077b82 */ /* 0x000ea20000000800 */
[----:B------:R-:W4:Y:S02]  /*0af0*/  FENCE.VIEW.ASYNC.S ;  /* 0x00000000000073c6 */ /* 0x000f240000000000 */
[----:B----4-:R3:W4:Y:S05]  /*0b00*/  @!UP0 SYNCS.EXCH.64 URZ, [UR10+0xe00], UR4 ;  /* 0x000e00040aff85b2 */ /* 0x01072a0008000100 */
[----:B----4-:R-:W-:Y:S06]  /*0b10*/  BAR.SYNC.DEFER_BLOCKING 0x0 ;  /* 0x0000000000007b1d */ /* 0x010fec0000010000 */
[----:B------:R-:W4:Y:S04]  /*0b20*/  @P0 LDG.E.U16 R8, desc[UR18][R26.64] ;  /* 0x000000121a080981 */ /* 0x000f28000c1e1500 */
[----:B------:R-:W4:Y:S01]  /*0b30*/  @P0 LDG.E.U16 R10, desc[UR18][R24.64] ;  /* 0x00000012180a0981 */ /* 0x000f22000c1e1500 */
[----:B---3--:R-:W-:Y:S01]  /*0b40*/  UIMAD UR4, UR9, UR20, URZ ;  /* 0x00000014090472a4 */ /* 0x008fe2000f8e02ff */
[----:B------:R-:W-:Y:S01]  /*0b50*/  IMAD R4, R12, UR21, RZ ;  /* 0x000000150c047c24 */ /* 0x000fe2000f8e02ff */
[----:B------:R-:W-:-:S04]  /*0b60*/  @!UP2 UIADD3 UR14, UPT, UPT, -UR12, 0x100000, URZ ;  /* 0x001000000c0ea890 */ /* 0x000fc8000fffe1ff */
[----:B------:R-:W-:Y:S02]  /*0b70*/  @!UP2 USHF.L.U32 UR15, UR14, 0xb, URZ ;  /* 0x0000000b0e0fa899 */ /* 0x000fe400080006ff */
[----:B------:R-:W-:Y:S01]  /*0b80*/  @!UP2 USHF.L.U32 UR14, UR14, 0x1, URZ ;  /* 0x000000010e0ea899 */ /* 0x000fe200080006ff */
[----:B--2---:R-:W-:Y:S01]  /*0b90*/  IMAD R6, R6, R7, RZ ;  /* 0x0000000706067224 */ /* 0x004fe200078e02ff */
[----:B------:R-:W-:Y:S01]  /*0ba0*/  USHF.L.U32 UR6, UR4, 0x1, URZ ;  /* 0x0000000104067899 */ /* 0x000fe200080006ff */
[C---:B------:R-:W-:Y:S01]  /*0bb0*/  IMAD.SHL.U32 R5, R4.reuse, 0x2, RZ ;  /* 0x0000000204057824 */ /* 0x040fe200078e00ff */
[----:B------:R-:W-:Y:S01]  /*0bc0*/  UIMAD.WIDE UR4, UR4, 0x2, URZ ;  /* 0x00000002040478a5 */ /* 0x000fe2000f8e02ff */
[----:B------:R-:W-:Y:S01]  /*0bd0*/  IMAD.HI R4, R4, 0x2, RZ ;  /* 0x0000000204047827 */ /* 0x000fe200078e02ff */
[----:B------:R-:W-:Y:S01]  /*0be0*/  VOTEU.ALL UP0, P6 ;  /* 0x0000000000ff7886 */ /* 0x000fe20003000000 */
[----:B------:R-:W-:Y:S01]  /*0bf0*/  UIADD3 UR16, UPT, UPT, UR10, 0xa00, URZ ;  /* 0x00000a000a107890 */ /* 0x000fe2000fffe0ff */
[----:B0-----:R-:W-:Y:S01]  /*0c00*/  IADD3 R14, P1, P2, R5, UR6, R14 ;  /* 0x00000006050e7c10 */ /* 0x001fe2000fa3e00e */
[----:B------:R-:W-:Y:S01]  /*0c10*/  IMAD R5, R7, 0x8, R6 ;  /* 0x0000000807057824 */ /* 0x000fe200078e0206 */
[----:B------:R-:W-:Y:S01]  /*0c20*/  UIADD3 UR29, UPT, UPT, UR26, 0x100000, URZ ;  /* 0x001000001a1d7890 */ /* 0x000fe2000fffe0ff */
[----:B------:R-:W-:Y:S01]  /*0c30*/  PRMT R20, RZ, 0x7610, R20 ;  /* 0x00007610ff147816 */ /* 0x000fe20000000014 */
[----:B------:R0:W2:Y:S01]  /*0c40*/  @!UP0 SYNCS.EXCH.64 URZ, [UR10+0xe08], UR14 ;  /* 0x000e080e0aff85b2 */ /* 0x0000a20008000100 */
[----:B------:R-:W-:Y:S01]  /*0c50*/  IADD3.X R4, PT, PT, R4, UR5, R15, P1, P2 ;  /* 0x0000000504047c10 */ /* 0x000fe20008fe440f */
[----:B------:R-:W-:Y:S01]  /*0c60*/  VOTEU.ALL UP0, P6 ;  /* 0x0000000000ff7886 */ /* 0x000fe20003000000 */
[----:B-1----:R-:W-:Y:S01]  /*0c70*/  LEA R18, P1, R6, R14, 0x1 ;  /* 0x0000000e06127211 */ /* 0x002fe200078208ff */
[----:B------:R-:W-:-:S04]  /*0c80*/  @!UP2 UIADD3 UR4, UPT, UPT, -UR12, 0x100000, URZ ;  /* 0x001000000c04a890 */ /* 0x000fc8000fffe1ff */
[----:B------:R-:W-:Y:S02]  /*0c90*/  @!UP2 USHF.L.U32 UR5, UR4, 0xb, URZ ;  /* 0x0000000b0405a899 */ /* 0x000fe400080006ff */
[----:B------:R-:W-:Y:S01]  /*0ca0*/  @!UP2 USHF.L.U32 UR4, UR4, 0x1, URZ ;  /* 0x000000010404a899 */ /* 0x000fe200080006ff */
[----:B------:R-:W-:Y:S02]  /*0cb0*/  LEA.HI.X.SX32 R19, R6, R4, 0x1, P1 ;  /* 0x0000000406137211 */ /* 0x000fe400008f0eff */
[----:B------:R-:W-:Y:S02]  /*0cc0*/  ISETP.EQ.U32.AND P1, PT, RZ, UR23, P0 ;  /* 0x00000017ff007c0c */ /* 0x000fe40008722070 */
[C---:B------:R-:W-:Y:S02]  /*0cd0*/  LEA R14, P2, R5.reuse, R14, 0x1 ;  /* 0x0000000e050e7211 */ /* 0x040fe400078408ff */
[----:B------:R-:W-:Y:S02]  /*0ce0*/  PRMT R22, RZ, 0x7610, R22 ;  /* 0x00007610ff167816 */ /* 0x000fe40000000016 */
[----:B------:R-:W-:Y:S01]  /*0cf0*/  LEA.HI.X.SX32 R15, R5, R4, 0x1, P2 ;  /* 0x00000004050f7211 */ /* 0x000fe200010f0eff */
[----:B----4-:R0:W-:Y:S04]  /*0d00*/  STS.U16 [R3+UR10+0x800], R8 ;  /* 0x0008000803007988 */ /* 0x0101e8000800040a */
[----:B------:R0:W-:Y:S01]  /*0d10*/  STS.U16 [R3+UR10+0x900], R10 ;  /* 0x0009000a03007988 */ /* 0x0001e2000800040a */
[----:B--2---:R1:W-:Y:S06]  /*0d20*/  MEMBAR.ALL.CTA ;  /* 0x0000000000007992 */ /* 0x0043ec0000008000 */
[----:B-1----:R-:W-:Y:S04]  /*0d30*/  FENCE.VIEW.ASYNC.S ;  /* 0x00000000000073c6 */ /* 0x002fe80000000000 */
[----:B------:R-:W1:Y:S02]  /*0d40*/  FENCE.VIEW.ASYNC.S ;  /* 0x00000000000073c6 */ /* 0x000e640000000000 */
[----:B-1----:R0:W1:Y:S02]  /*0d50*/  @!UP0 SYNCS.EXCH.64 URZ, [UR10+0xa00], UR4 ;  /* 0x000a00040aff85b2 */ /* 0x0020640008000100 */
[----:B-1----:R-:W-:Y:S06]  /*0d60*/  BAR.SYNC.DEFER_BLOCKING 0x0 ;  /* 0x0000000000007b1d */ /* 0x002fec0000010000 */
[----:B0-----:R-:W-:Y:S05]  /*0d70*/  @!P1 BRA `(.L_x_6) ;  /* 0x00000000003c9947 */ /* 0x001fea0003800000 */
[----:B------:R-:W-:Y:S02]  /*0d80*/  UIADD3 UR4, UPT, UPT, UR10, 0x800, URZ ;  /* 0x000008000a047890 */ /* 0x000fe4000fffe0ff */
[----:B------:R-:W-:Y:S02]  /*0d90*/  USHF.R.U32.HI UR12, URZ, 0x4, UR10 ;  /* 0x00000004ff0c7899 */ /* 0x000fe4000801160a */
[----:B------:R-:W-:Y:S02]  /*0da0*/  USHF.R.U32.HI UR4, URZ, 0x4, UR4 ;  /* 0x00000004ff047899 */ /* 0x000fe40008011604 */
[----:B------:R-:W-:Y:S02]  /*0db0*/  USGXT.U32 UR12, UR12, 0xe ;  /* 0x0000000e0c0c789a */ /* 0x000fe40008000000 */
[----:B------:R-:W-:Y:S01]  /*0dc0*/  USGXT.U32 UR14, UR4, 0xe ;  /* 0x0000000e040e789a */ /* 0x000fe20008000000 */
[----:B------:R-:W-:Y:S02]  /*0dd0*/  UMOV UR5, URZ ;  /* 0x000000ff00057c82 */ /* 0x000fe40008000000 */
[----:B------:R-:W-:Y:S01]  /*0de0*/  UMOV UR4, UR16 ;  /* 0x0000001000047c82 */ /* 0x000fe20008000000 */
[----:B------:R-:W-:Y:S01]  /*0df0*/  UMOV UR24, 0x0 ;  /* 0x0000000000187882 */ /* 0x000fe20000000000 */
[----:B------:R-:W-:Y:S01]  /*0e00*/  UMOV UR25, 0x4048490 ;  /* 0x0404849000197882 */ /* 0x000fe20000000000 */
[----:B------:R-:W-:Y:S01]  /*0e10*/  UMOV UR13, 0x40004040 ;  /* 0x40004040000d7882 */ /* 0x000fe20000000000 */
[----:B------:R-:W-:Y:S01]  /*0e20*/  UMOV UR15, 0xc0004010 ;  /* 0xc0004010000f7882 */ /* 0x000fe20000000000 */
[----:B------:R-:W-:Y:S01]  /*0e30*/  UMOV UR4, UR4 ;  /* 0x0000000400047c82 */ /* 0x000fe20008000000 */
[----:B------:R0:W-:Y:S01]  /*0e40*/  UTCHMMA gdesc[UR12], gdesc[UR14], tmem[UR29], tmem[UR24], idesc[UR25], !UPT ;  /* 0x00ff180e0c0075ea */ /* 0x0001e2000f80001d */
[----:B------:R0:W-:Y:S01]  /*0e50*/  UTCBAR [UR4], URZ ;  /* 0x000000ff040073e9 */ /* 0x0001e200080000ff */
[----:B------:R-:W-:-:S02]  /*0e60*/  NOP ;  /* 0x0000000000007918 */ /* 0x000fc40000000000 */
.L_x_6:
[----:B------:R-:W-:Y:S05]  /*0e70*/  @!P0 BRA `(.L_x_7) ;  /* 0x0000000000088947 */ /* 0x000fea0003800000 */
[----:B------:R-:W1:Y:S02]  /*0e80*/  SYNCS.PHASECHK.TRANS64.TRYWAIT P2, [UR10+0xa00], RZ ;  /* 0x000a00ffff0075a7 */ /* 0x000e64000804110a */
[----:B-1----:R-:W-:Y:S05]  /*0e90*/  @!P2 BRA `(.L_x_8) ;  /* 0x0000002000dca947 */ /* 0x002fea0003800000 */
.L_x_7:
[----:B------:R-:W-:Y:S06]  /*0ea0*/  BAR.SYNC.DEFER_BLOCKING 0x0 ;  /* 0x0000000000007b1d */ /* 0x000fec0000010000 */
[----:B0-----:R-:W0:Y:S01]  /*0eb0*/  LDCU UR4, c[0x0][0x3a8] ;  /* 0x00007500ff0477ac */ /* 0x001e220008000800 */
[----:B------:R-:W-:Y:S01]  /*0ec0*/  LDTM.16dp32bit_t0_t15.x8 R4, tmem[UR11+0x100000] ;  /* 0x1000000b000479ee */ /* 0x000fe20008980000 */
[----:B------:R-:W0:Y:S01]  /*0ed0*/  LDTM.16dp32bit_t16_t31.x8 R4, tmem[UR11+0x100008] ;  /* 0x1000080b000479ee */ /* 0x000e2200089a0000 */
[----:B------:R-:W1:Y:S01]  /*0ee0*/  @!P6 SYNCS.CCTL.IV [UR10+0xa00] ;  /* 0x000a0000ff00e9b1 */ /* 0x000e62000800000a */
[----:B------:R-:W-:Y:S01]  /*0ef0*/  NOP ;  /* 0x0000000000007918 */ /* 0x000fe20000000000 */
[----:B------:R2:W5:Y:S04]  /*0f00*/  @P0 LDG.E.U16 R20, desc[UR18][R18.64] ;  /* 0x0000001212140981 */ /* 0x000568000c1e1500 */
[----:B------:R2:W5:Y:S01]  /*0f10*/  @P0 LDG.E.U16 R22, desc[UR18][R14.64] ;  /* 0x000000120e160981 */ /* 0x000562000c1e1500 */
[----:B------:R-:W-:Y:S01]  /*0f20*/  LOP3.LUT R13, R0, 0x60, RZ, 0xc0, !PT ;  /* 0x00000060000d7812 */ /* 0x000fe200078ec0ff */
[----:B0-----:R-:W-:Y:S01]  /*0f30*/  FMUL R6, R6, UR4 ;  /* 0x0000000406067c20 */ /* 0x001fe20008400000 */
[----:B------:R-:W-:Y:S01]  /*0f40*/  SHF.R.U32.HI R16, RZ, 0x1, R0 ;  /* 0x00000001ff107819 */ /* 0x000fe20000011600 */
[----:B------:R-:W-:Y:S01]  /*0f50*/  FMUL R17, R7, UR4 ;  /* 0x0000000407117c20 */ /* 0x000fe20008400000 */
[----:B------:R-:W-:Y:S01]  /*0f60*/  LEA.HI R13, R13, R12, RZ, 0x1f ;  /* 0x0000000c0d0d7211 */ /* 0x000fe200078ff8ff */
[----:B------:R-:W-:Y:S01]  /*0f70*/  FMUL R7, R4, UR4 ;  /* 0x0000000404077c20 */ /* 0x000fe20008400000 */
[----:B------:R-:W-:Y:S01]  /*0f80*/  LOP3.LUT R12, R16, 0x8, RZ, 0xc0, !PT ;  /* 0x00000008100c7812 */ /* 0x000fe200078ec0ff */
[----:B------:R-:W-:Y:S01]  /*0f90*/  FMUL R9, R9, UR4 ;  /* 0x0000000409097c20 */ /* 0x000fe20008400000 */
[----:B------:R-:W-:Y:S01]  /*0fa0*/  FMUL R10, R10, UR4 ;  /* 0x000000040a0a7c20 */ /* 0x000fe20008400000 */
[----:B------:R-:W-:Y:S01]  /*0fb0*/  VIADD R13, R13, UR8 ;  /* 0x000000080d0d7c36 */ /* 0x000fe20008000000 */
[C---:B------:R-:W-:Y:S01]  /*0fc0*/  LOP3.LUT R16, R12.reuse, 0x2, RZ, 0xfc, !PT ;  /* 0x000000020c107812 */ /* 0x040fe200078efcff */
[----:B------:R-:W-:Y:S01]  /*0fd0*/  FMUL R11, R11, UR4 ;  /* 0x000000040b0b7c20 */ /* 0x000fe20008400000 */
[----:B------:R-:W-:-:S02]  /*0fe0*/  LOP3.LUT R28, R12, 0x3, RZ, 0xfc, !PT ;  /* 0x000000030c1c7812 */ /* 0x000fc400078efcff */
[C---:B------:R-:W-:Y:S02]  /*0ff0*/  ISETP.GE.AND P4, PT, R13.reuse, R16, PT ;  /* 0x000000100d00720c */ /* 0x040fe40003f86270 */
[C---:B------:R-:W-:Y:S02]  /*1000*/  LOP3.LUT R16, R12.reuse, 0x5, RZ, 0xfc, !PT ;  /* 0x000000050c107812 */ /* 0x040fe400078efcff */
[C---:B------:R-:W-:Y:S02]  /*1010*/  ISETP.GE.AND P5, PT, R13.reuse, R28, PT ;  /* 0x0000001c0d00720c */ /* 0x040fe40003fa6270 */
[----:B------:R-:W-:Y:S02]  /*1020*/  ISETP.GE.AND P3, PT, R13, R16, PT ;  /* 0x000000100d00720c */ /* 0x000fe40003f66270 */
[----:B------:R-:W-:Y:S02]  /*1030*/  LOP3.LUT R16, R12, 0x6, RZ, 0xfc, !PT ;  /* 0x000000060c107812 */ /* 0x000fe400078efcff */
[----:B------:R-:W-:-:S02]  /*1040*/  FSEL R6, R6, -INF , P4 ;  /* 0xff80000006067808 */ /* 0x000fc40002000000 */
[----:B------:R-:W-:Y:S02]  /*1050*/  ISETP.GE.AND P4, PT, R13, R12, PT ;  /* 0x0000000c0d00720c */ /* 0x000fe40003f86270 */
[----:B------:R-:W-:Y:S02]  /*1060*/  FSEL R4, R17, -INF , P5 ;  /* 0xff80000011047808 */ /* 0x000fe40002800000 */
[----:B------:R-:W-:Y:S01]  /*1070*/  ISETP.GE.AND P5, PT, R13, R16, PT ;  /* 0x000000100d00720c */ /* 0x000fe20003fa6270 */
[----:B------:R-:W-:Y:S01]  /*1080*/  FMUL R16, R5, UR4 ;  /* 0x0000000405107c20 */ /* 0x000fe20008400000 */
[----:B------:R-:W-:Y:S01]  /*1090*/  FSEL R5, R7, -INF , P4 ;  /* 0xff80000007057808 */ /* 0x000fe20002000000 */
[----:B------:R-:W-:Y:S01]  /*10a0*/  FMUL R7, R8, UR4 ;  /* 0x0000000408077c20 */ /* 0x000fe20008400000 */
[----:B------:R-:W-:Y:S02]  /*10b0*/  LOP3.LUT R30, R12, 0x4, RZ, 0xfc, !PT ;  /* 0x000000040c1e7812 */ /* 0x000fe400078efcff */
[----:B------:R-:W-:-:S02]  /*10c0*/  ISETP.GT.AND P4, PT, R13, R12, PT ;  /* 0x0000000c0d00720c */ /* 0x000fc40003f84270 */
[----:B------:R-:W-:Y:S02]  /*10d0*/  ISETP.GE.AND P2, PT, R13, R30, PT ;  /* 0x0000001e0d00720c */ /* 0x000fe40003f46270 */
[----:B------:R-:W-:Y:S02]  /*10e0*/  FSEL R16, R16, -INF , P4 ;  /* 0xff80000010107808 */ /* 0x000fe40002000000 */
[----:B------:R-:W-:Y:S02]  /*10f0*/  LOP3.LUT R8, R12, 0x7, RZ, 0xfc, !PT ;  /* 0x000000070c087812 */ /* 0x000fe400078efcff */
[----:B------:R-:W-:Y:S02]  /*1100*/  FSEL R7, R7, -INF , P2 ;  /* 0xff80000007077808 */ /* 0x000fe40001000000 */
[----:B------:R-:W-:Y:S02]  /*1110*/  FMNMX3 R17, R5, R16, R6, !PT ;  /* 0x0000001005117276 */ /* 0x000fe40007800006 */
[----:B------:R-:W-:-:S02]  /*1120*/  ISETP.GE.AND P2, PT, R13, R8, PT ;  /* 0x000000080d00720c */ /* 0x000fc40003f46270 */
[----:B------:R-:W-:Y:S02]  /*1130*/  FSEL R9, R9, -INF , P3 ;  /* 0xff80000009097808 */ /* 0x000fe40001800000 */
[----:B------:R-:W-:Y:S02]  /*1140*/  FSEL R8, R10, -INF , P5 ;  /* 0xff8000000a087808 */ /* 0x000fe40002800000 */
[----:B------:R-:W-:Y:S02]  /*1150*/  FMNMX3 R17, R17, R4, R7, !PT ;  /* 0x0000000411117276 */ /* 0x000fe40007800007 */
[----:B------:R-:W-:Y:S02]  /*1160*/  FSEL R10, R11, -INF , P2 ;  /* 0xff8000000b0a7808 */ /* 0x000fe40001000000 */
[----:B------:R-:W-:-:S04]  /*1170*/  FMNMX3 R17, R17, R9, R8, !PT ;  /* 0x0000000911117276 */ /* 0x000fc80007800008 */
[----:B------:R-:W-:-:S05]  /*1180*/  FMNMX R17, R10, R17, !PT ;  /* 0x000000110a117209 */ /* 0x000fca0007800000 */
[----:B------:R-:W0:Y:S02]  /*1190*/  SHFL.BFLY PT, R28, R17, 0x10, 0x1f ;  /* 0x0e001f00111c7f89 */ /* 0x000e2400000e0000 */
[----:B0-----:R-:W-:-:S05]  /*11a0*/  FMNMX3 R31, R17, -INF , R28, !PT ;  /* 0xff800000111f7876 */ /* 0x001fca000780001c */
[--C-:B------:R-:W-:Y:S01]  /*11b0*/  FADD R5, R5, -R31.reuse ;  /* 0x8000001f05057221 */ /* 0x100fe20000000000 */
[--C-:B------:R-:W-:Y:S01]  /*11c0*/  FADD R16, R16, -R31.reuse ;  /* 0x8000001f10107221 */ /* 0x100fe20000000000 */
[--C-:B------:R-:W-:Y:S01]  /*11d0*/  FADD R11, R6, -R31.reuse ;  /* 0x8000001f060b7221 */ /* 0x100fe20000000000 */
[--C-:B------:R-:W-:Y:S01]  /*11e0*/  FADD R4, R4, -R31.reuse ;  /* 0x8000001f04047221 */ /* 0x100fe20000000000 */
[----:B------:R-:W-:Y:S01]  /*11f0*/  FMUL R5, R5, 1.4426950216293334961 ;  /* 0x3fb8aa3b05057820 */ /* 0x000fe20000400000 */
[----:B------:R-:W-:Y:S01]  /*1200*/  FMUL R16, R16, 1.4426950216293334961 ;  /* 0x3fb8aa3b10107820 */ /* 0x000fe20000400000 */
[----:B------:R-:W-:Y:S01]  /*1210*/  FMUL R11, R11, 1.4426950216293334961 ;  /* 0x3fb8aa3b0b0b7820 */ /* 0x000fe20000400000 */
[----:B------:R-:W-:Y:S01]  /*1220*/  FMUL R28, R4, 1.4426950216293334961 ;  /* 0x3fb8aa3b041c7820 */ /* 0x000fe20000400000 */
[--C-:B------:R-:W-:Y:S01]  /*1230*/  FADD R7, R7, -R31.reuse ;  /* 0x8000001f07077221 */ /* 0x100fe20000000000 */
[----:B------:R0:W-:Y:S01]  /*1240*/  MUFU.EX2 R6, R16 ;  /* 0x0000001000067308 */ /* 0x0001e20000000800 */
[--C-:B------:R-:W-:Y:S01]  /*1250*/  FADD R9, R9, -R31.reuse ;  /* 0x8000001f09097221 */ /* 0x100fe20000000000 */
[--C-:B------:R-:W-:Y:S01]  /*1260*/  FADD R4, R8, -R31.reuse ;  /* 0x8000001f08047221 */ /* 0x100fe20000000000 */
[----:B------:R-:W-:Y:S01]  /*1270*/  FMUL R7, R7, 1.4426950216293334961 ;  /* 0x3fb8aa3b07077820 */ /* 0x000fe20000400000 */
[----:B------:R-:W-:Y:S01]  /*1280*/  FADD R10, R10, -R31 ;  /* 0x8000001f0a0a7221 */ /* 0x000fe20000000000 */
[----:B------:R-:W-:-:S03]  /*1290*/  FMUL R9, R9, 1.4426950216293334961 ;  /* 0x3fb8aa3b09097820 */ /* 0x000fc60000400000 */
[----:B------:R-:W3:Y:S01]  /*12a0*/  MUFU.EX2 R5, R5 ;  /* 0x0000000500057308 */ /* 0x000ee20000000800 */
[----:B0-----:R-:W-:Y:S01]  /*12b0*/  FMUL R16, R4, 1.4426950216293334961 ;  /* 0x3fb8aa3b04107820 */ /* 0x001fe20000400000 */
[----:B------:R-:W-:-:S06]  /*12c0*/  FMUL R10, R10, 1.4426950216293334961 ;  /* 0x3fb8aa3b0a0a7820 */ /* 0x000fcc0000400000 */
[----:B------:R-:W0:Y:S08]  /*12d0*/  MUFU.EX2 R11, R11 ;  /* 0x0000000b000b7308 */ /* 0x000e300000000800 */
[----:B------:R-:W4:Y:S01]  /*12e0*/  MUFU.EX2 R28, R28 ;  /* 0x0000001c001c7308 */ /* 0x000f220000000800 */
[----:B---3--:R-:W-:-:S07]  /*12f0*/  FADD R4, R5, R6 ;  /* 0x0000000605047221 */ /* 0x008fce0000000000 */
[----:B------:R-:W3:Y:S01]  /*1300*/  MUFU.EX2 R7, R7 ;  /* 0x0000000700077308 */ /* 0x000ee20000000800 */
[----:B0-----:R-:W-:-:S07]  /*1310*/  FADD R21, R11, R4 ;  /* 0x000000040b157221 */ /* 0x001fce0000000000 */
[----:B------:R0:W1:Y:S01]  /*1320*/  MUFU.EX2 R8, R9 ;  /* 0x0000000900087308 */ /* 0x0000620000000800 */
[----:B----4-:R-:W-:-:S07]  /*1330*/  FADD R4, R28, R21 ;  /* 0x000000151c047221 */ /* 0x010fce0000000000 */
[----:B------:R-:W4:Y:S01]  /*1340*/  MUFU.EX2 R17, R16 ;  /* 0x0000001000117308 */ /* 0x000f220000000800 */
[----:B---3--:R-:W-:Y:S01]  /*1350*/  FADD R21, R7, R4 ;  /* 0x0000000407157221 */ /* 0x008fe20000000000 */
[----:B0-----:R-:W-:-:S06]  /*1360*/  FADD R9, -R31, -INF ;  /* 0xff8000001f097421 */ /* 0x001fcc0000000100 */
[----:B------:R-:W0:Y:S01]  /*1370*/  MUFU.EX2 R10, R10 ;  /* 0x0000000a000a7308 */ /* 0x000e220000000800 */
[----:B-1----:R-:W-:-:S04]  /*1380*/  FADD R4, R8, R21 ;  /* 0x0000001508047221 */ /* 0x002fc80000000000 */
[----:B----4-:R-:W-:Y:S01]  /*1390*/  FADD R21, R17, R4 ;  /* 0x0000000411157221 */ /* 0x010fe20000000000 */
[----:B------:R-:W-:Y:S02]  /*13a0*/  F2FP.BF16.F32.PACK_AB R4, R6, R5 ;  /* 0x000000050604723e */ /* 0x000fe400000010ff */
[----:B------:R-:W-:Y:S02]  /*13b0*/  F2FP.BF16.F32.PACK_AB R6, R8, R7 ;  /* 0x000000070806723e */ /* 0x000fe400000010ff */
[----:B------:R-:W-:Y:S01]  /*13c0*/  F2FP.BF16.F32.PACK_AB R5, R28, R11 ;  /* 0x0000000b1c05723e */ /* 0x000fe200000010ff */
[C---:B0-----:R-:W-:Y:S01]  /*13d0*/  FADD R16, R10.reuse, R21 ;  /* 0x000000150a107221 */ /* 0x041fe20000000000 */
[----:B------:R-:W-:Y:S01]  /*13e0*/  F2FP.BF16.F32.PACK_AB R7, R10, R17 ;  /* 0x000000110a07723e */ /* 0x000fe200000010ff */
[----:B------:R-:W-:-:S03]  /*13f0*/  FMUL R21, R9, 1.4426950216293334961 ;  /* 0x3fb8aa3b09157820 */ /* 0x000fc60000400000 */
[----:B------:R2:W0:Y:S01]  /*1400*/  SHFL.BFLY PT, R17, R16, 0x10, 0x1f ;  /* 0x0e001f0010117f89 */ /* 0x00042200000e0000 */
[----:B------:R-:W-:Y:S05]  /*1410*/  @!P0 BRA `(.L_x_9) ;  /* 0x0000000000088947 */ /* 0x000fea0003800000 */
[----:B------:R1:W-:Y:S01]  /*1420*/  STTM.16dp32bit_t0_t15.x4 tmem[UR11+0x10], R4 ;  /* 0x00001004000079ed */ /* 0x0003e2000890000b */
[----:B------:R1:W-:Y:S02]  /*1430*/  STTM.16dp32bit_t16_t31.x4 tmem[UR11+0x14], R4 ;  /* 0x00001404000079ed */ /* 0x0003e4000892000b */
.L_x_9:
[----:B-----5:R3:W-:Y:S01]  /*1440*/  STS.U16 [R3+UR10+0x800], R20 ;  /* 0x0008001403007988 */ /* 0x0207e2000800040a */
[----:B------:R-:W4:Y:S03]  /*1450*/  MUFU.EX2 R21, R21 ;  /* 0x0000001500157308 */ /* 0x000f260000000800 */
[----:B------:R3:W-:Y:S01]  /*1460*/  STS.U16 [R3+UR10+0x900], R22 ;  /* 0x0009001603007988 */ /* 0x0007e2000800040a */
[----:B------:R-:W1:Y:S02]  /*1470*/  FENCE.VIEW.ASYNC.T ;  /* 0x00000000000073c6 */ /* 0x000e640000000200 */
[----:B-1----:R-:W-:Y:S06]  /*1480*/  BAR.SYNC.DEFER_BLOCKING 0x0 ;  /* 0x0000000000007b1d */ /* 0x002fec0000010000 */
[----:B------:R-:W1:Y:S01]  /*1490*/  LDTM.16dp32bit_t0_t15.x8 R4, tmem[UR11] ;  /* 0x0000000b000479ee */ /* 0x000e620008980000 */
[----:B------:R-:W2:Y:S01]  /*14a0*/  LDTM.16dp32bit_t16_t31.x8 R4, tmem[UR11+0x8] ;  /* 0x0000080b000479ee */ /* 0x000ea200089a0000 */
[----:B------:R-:W-:Y:S01]  /*14b0*/  NOP ;  /* 0x0000000000007918 */ /* 0x000fe20000000000 */
[----:B---3--:R-:W-:Y:S05]  /*14c0*/  @!P0 BRA `(.L_x_10) ;  /* 0x0000000000288947 */ /* 0x008fea0003800000 */
[C---:B-12-4-:R-:W-:Y:S01]  /*14d0*/  FMUL R4, R21.reuse, R4 ;  /* 0x0000000415047220 */ /* 0x056fe20000400000 */
[C---:B------:R-:W-:Y:S01]  /*14e0*/  FMUL R5, R21.reuse, R5 ;  /* 0x0000000515057220 */ /* 0x040fe20000400000 */
[C---:B------:R-:W-:Y:S01]  /*14f0*/  FMUL R6, R21.reuse, R6 ;  /* 0x0000000615067220 */ /* 0x040fe20000400000 */
[C---:B------:R-:W-:Y:S01]  /*1500*/  FMUL R7, R21.reuse, R7 ;  /* 0x0000000715077220 */ /* 0x040fe20000400000 */
[C---:B------:R-:W-:Y:S01]  /*1510*/  FMUL R8, R21.reuse, R8 ;  /* 0x0000000815087220 */ /* 0x040fe20000400000 */
[C---:B------:R-:W-:Y:S01]  /*1520*/  FMUL R9, R21.reuse, R9 ;  /* 0x0000000915097220 */ /* 0x040fe20000400000 */
[C---:B------:R-:W-:Y:S01]  /*1530*/  FMUL R10, R21.reuse, R10 ;  /* 0x0000000a150a7220 */ /* 0x040fe20000400000 */
[----:B------:R-:W-:-:S04]  /*1540*/  FMUL R11, R21, R11 ;  /* 0x0000000b150b7220 */ /* 0x000fc80000400000 */
[----:B------:R3:W-:Y:S01]  /*1550*/  STTM.16dp32bit_t0_t15.x8 tmem[UR11], R4 ;  /* 0x00000004000079ed */ /* 0x0007e2000898000b */
[----:B------:R3:W-:Y:S02]  /*1560*/  STTM.16dp32bit_t16_t31.x8 tmem[UR11+0x8], R4 ;  /* 0x00000804000079ed */ /* 0x0007e400089a000b */
.L_x_10:
[----:B--2---:R-:W2:Y:S02]  /*1570*/  FENCE.VIEW.ASYNC.T ;  /* 0x00000000000073c6 */ /* 0x004ea40000000200 */
[----:B--2---:R-:W-:Y:S01]  /*1580*/  BAR.SYNC.DEFER_BLOCKING 0x0 ;  /* 0x0000000000007b1d */ /* 0x004fe20000010000 */
[----:B0-----:R-:W-:Y:S01]  /*1590*/  FADD R16, R16, R17 ;  /* 0x0000001110107221 */ /* 0x001fe20000000000 */
[----:B------:R-:W-:Y:S01]  /*15a0*/  UIADD3 UR6, UPT, UPT, UR10, 0xe00, URZ ;  /* 0x00000e000a067890 */ /* 0x000fe2000fffe0ff */
[----:B------:R-:W-:Y:S01]  /*15b0*/  FSEL R31, R31, -INF , P0 ;  /* 0xff8000001f1f7808 */ /* 0x000fe20000000000 */
[----:B------:R-:W-:Y:S01]  /*15c0*/  UIADD3 UR30, UPT, UPT, UR26, 0x10, URZ ;  /* 0x000000101a1e7890 */ /* 0x000fe2000fffe0ff */
[----:B----4-:R-:W-:-:S05]  /*15d0*/  FADD R16, R21, R16 ;  /* 0x0000001015107221 */ /* 0x010fca0000000000 */
[----:B------:R-:W-:Y:S01]  /*15e0*/  FSEL R16, R16, 1, P0 ;  /* 0x3f80000010107808 */ /* 0x000fe20000000000 */
[----:B------:R0:W-:Y:S06]  /*15f0*/  MEMBAR.ALL.CTA ;  /* 0x0000000000007992 */ /* 0x0001ec0000008000 */
[----:B0-----:R-:W0:Y:S02]  /*1600*/  FENCE.VIEW.ASYNC.S ;  /* 0x00000000000073c6 */ /* 0x001e240000000000 */
[----:B0-----:R-:W-:Y:S06]  /*1610*/  BAR.SYNC.DEFER_BLOCKING 0x0 ;  /* 0x0000000000007b1d */ /* 0x001fec0000010000 */
[----:B------:R-:W-:Y:S05]  /*1620*/  @!P1 BRA `(.L_x_11) ;  /* 0x0000000000449947 */ /* 0x000fea0003800000 */
[----:B------:R-:W-:Y:S01]  /*1630*/  UIADD3 UR4, UPT, UPT, UR10, 0x800, URZ ;  /* 0x000008000a047890 */ /* 0x000fe2000fffe0ff */
[----:B------:R-:W-:Y:S01]  /*1640*/  BSSY.RECONVERGENT B0, `(.L_x_12) ;  /* 0x000000e000007945 */ /* 0x000fe20003800200 */
[----:B------:R-:W-:Y:S02]  /*1650*/  ELECT P0, URZ, PT ;  /* 0x0000000000ff782f */ /* 0x000fe40003800000 */
[----:B------:R-:W-:Y:S01]  /*1660*/  USHF.R.U32.HI UR4, URZ, 0x4, UR4 ;  /* 0x00000004ff047899 */ /* 0x000fe20008011604 */
[----:B------:R-:W-:Y:S01]  /*1670*/  UMOV UR12, 0x0 ;  /* 0x00000000000c7882 */ /* 0x000fe20000000000 */
[----:B------:R-:W-:Y:S02]  /*1680*/  UMOV UR13, 0x4040490 ;  /* 0x04040490000d7882 */ /* 0x000fe40000000000 */
[----:B------:R-:W-:Y:S01]  /*1690*/  USGXT.U32 UR4, UR4, 0xe ;  /* 0x0000000e0404789a */ /* 0x000fe20008000000 */
[----:B------:R-:W-:-:S08]  /*16a0*/  UMOV UR5, 0xc0004010 ;  /* 0xc000401000057882 */ /* 0x000fd00000000000 */
[----:B------:R0:W-:Y:S01]  /*16b0*/  UTCHMMA tmem[UR30], gdesc[UR4], tmem[UR26], tmem[UR12], idesc[UR13], UPT ;  /* 0x00ff0c041e0079ea */ /* 0x0001e2000b80001a */
[----:B------:R-:W-:Y:S05]  /*16c0*/  @!P0 BRA `(.L_x_13) ;  /* 0x0000000000148947 */ /* 0x000fea0003800000 */
[----:B0-----:R-:W-:Y:S01]  /*16d0*/  UMOV UR4, UR6 ;  /* 0x0000000600047c82 */ /* 0x001fe20008000000 */
[----:B------:R-:W-:Y:S02]  /*16e0*/  UMOV UR5, URZ ;  /* 0x000000ff00057c82 */ /* 0x000fe40008000000 */
[----:B------:R-:W-:Y:S02]  /*16f0*/  UMOV UR4, UR4 ;  /* 0x0000000400047c82 */ /* 0x000fe40008000000 */
[----:B------:R2:W-:Y:S01]  /*1700*/  UTCBAR [UR4], URZ ;  /* 0x000000ff040073e9 */ /* 0x0005e200080000ff */
[----:B------:R-:W-:Y:S02]  /*1710*/  NOP ;  /* 0x0000000000007918 */ /* 0x000fe40000000000 */
.L_x_13:
[----:B0-2---:R-:W-:Y:S05]  /*1720*/  BSYNC.RECONVERGENT B0 ;  /* 0x0000000000007941 */ /* 0x005fea0003800200 */
.L_x_12:
[----:B------:R-:W-:Y:S05]  /*1730*/  BRA `(.L_x_14) ;  /* 0x0000000000087947 */ /* 0x000fea0003800000 */
.L_x_11:
[----:B------:R-:W-:-:S09]  /*1740*/  UISETP.GE.AND UP0, UPT, UR8, URZ, UPT ;  /* 0x000000ff0800728c */ /* 0x000fd2000bf06270 */
[----:B------:R-:W-:Y:S05]  /*1750*/  BRA.U !UP0, `(.L_x_15) ;  /* 0x0000000d08707547 */ /* 0x000fea000b800000 */
.L_x_14:
[----:B------:R-:W-:Y:S01]  /*1760*/  UIADD3 UR4, UPT, UPT, UR10, 0xc00, URZ ;  /* 0x00000c000a047890 */ /* 0x000fe2000fffe0ff */
[----:B------:R-:W-:Y:S01]  /*1770*/  IMAD.MOV.U32 R20, RZ, RZ, RZ ;  /* 0x000000ffff147224 */ /* 0x000fe200078e00ff */
[----:B------:R-:W-:Y:S02]  /*1780*/  USHF.L.U32 UR21, UR21, 0x4, URZ ;  /* 0x0000000415157899 */ /* 0x000fe400080006ff */
[----:B------:R-:W-:Y:S02]  /*1790*/  USHF.L.U32 UR22, UR7, 0x4, URZ ;  /* 0x0000000407167899 */ /* 0x000fe400080006ff */
[----:B------:R-:W-:Y:S02]  /*17a0*/  USHF.R.U32.HI UR4, URZ, 0x4, UR4 ;  /* 0x00000004ff047899 */ /* 0x000fe40008011604 */
[----:B------:R-:W-:Y:S01]  /*17b0*/  USHF.R.U32.HI UR27, URZ, 0x4, UR10 ;  /* 0x00000004ff1b7899 */ /* 0x000fe2000801160a */
[----:B------:R-:W-:Y:S01]  /*17c0*/  IMAD.U32 R17, RZ, RZ, UR21 ;  /* 0x00000015ff117e24 */ /* 0x000fe2000f8e00ff */
[----:B------:R-:W-:-:S02]  /*17d0*/  USHF.R.U32.HI UR16, URZ, 0x4, UR16 ;  /* 0x00000004ff107899 */ /* 0x000fc40008011610 */
[----:B------:R-:W-:Y:S02]  /*17e0*/  UIADD3 UR17, UPT, UPT, UR8, 0x30, URZ ;  /* 0x0000003008117890 */ /* 0x000fe4000fffe0ff */
[----:B------:R-:W-:Y:S02]  /*17f0*/  UISETP.NE.U32.AND UP3, UPT, UR23, URZ, UPT ;  /* 0x000000ff1700728c */ /* 0x000fe4000bf65070 */
[----:B------:R-:W-:Y:S01]  /*1800*/  USGXT.U32 UR20, UR4, 0xe ;  /* 0x0000000e0414789a */ /* 0x000fe20008000000 */
[----:B------:R-:W-:Y:S01]  /*1810*/  UMOV UR23, 0x1 ;  /* 0x0000000100177882 */ /* 0x000fe20000000000 */
[----:B------:R-:W0:Y:S01]  /*1820*/  LDCU UR31, c[0x0][0x3a8] ;  /* 0x00007500ff1f77ac */ /* 0x000e220008000800 */
[----:B------:R-:W-:Y:S02]  /*1830*/  USGXT.U32 UR27, UR27, 0xe ;  /* 0x0000000e1b1b789a */ /* 0x000fe40008000000 */
[----:B------:R-:W-:Y:S01]  /*1840*/  USGXT.U32 UR16, UR16, 0xe ;  /* 0x0000000e1010789a */ /* 0x000fe20008000000 */
[----:B------:R-:W-:Y:S01]  /*1850*/  UMOV UR5, URZ ;  /* 0x000000ff00057c82 */ /* 0x000fe20008000000 */
[----:B------:R-:W-:Y:S01]  /*1860*/  UMOV UR8, URZ ;  /* 0x000000ff00087c82 */ /* 0x000fe20008000000 */
[----:B------:R-:W-:Y:S01]  /*1870*/  UMOV UR25, UR6 ;  /* 0x0000000600197c82 */ /* 0x000fe20008000000 */
[----:B------:R-:W-:Y:S01]  /*1880*/  UMOV UR4, URZ ;  /* 0x000000ff00047c82 */ /* 0x000fe20008000000 */
[----:B------:R-:W-:-:S07]  /*1890*/  UMOV UR24, UR22 ;  /* 0x0000001600187c82 */ /* 0x000fce0008000000 */
.L_x_20:
[----:B-1-3--:R-:W-:Y:S02]  /*18a0*/  IMAD.U32 R5, RZ, RZ, UR24 ;  /* 0x00000018ff057e24 */ /* 0x00afe4000f8e00ff */
[----:B------:R-:W-:Y:S02]  /*18b0*/  IMAD.U32 R7, RZ, RZ, UR24 ;  /* 0x00000018ff077e24 */ /* 0x000fe4000f8e00ff */
[----:B------:R-:W-:-:S04]  /*18c0*/  IMAD.WIDE R4, R5, 0x2, R26 ;  /* 0x0000000205047825 */ /* 0x000fc800078e021a */
[----:B------:R-:W-:Y:S02]  /*18d0*/  IMAD.WIDE R6, R7, 0x2, R24 ;  /* 0x0000000207067825 */ /* 0x000fe400078e0218 */
[----:B------:R-:W2:Y:S04]  /*18e0*/  LDG.E.U16 R4, desc[UR18][R4.64] ;  /* 0x0000001204047981 */ /* 0x000ea8000c1e1500 */
[----:B------:R-:W3:Y:S01]  /*18f0*/  LDG.E.U16 R6, desc[UR18][R6.64] ;  /* 0x0000001206067981 */ /* 0x000ee2000c1e1500 */
[----:B------:R-:W-:Y:S01]  /*1900*/  UMOV UR6, 0x1 ;  /* 0x0000000100067882 */ /* 0x000fe20000000000 */
[----:B------:R-:W-:Y:S01]  /*1910*/  VOTEU.ALL UP0, P6 ;  /* 0x0000000000ff7886 */ /* 0x000fe20003000000 */
[----:B------:R-:W-:-:S04]  /*1920*/  @!UP2 UIADD3 UR6, UPT, UPT, -UR6, 0x100000, URZ ;  /* 0x001000000606a890 */ /* 0x000fc8000fffe1ff */
[----:B------:R-:W-:Y:S02]  /*1930*/  @!UP2 USHF.L.U32 UR7, UR6, 0xb, URZ ;  /* 0x0000000b0607a899 */ /* 0x000fe400080006ff */
[----:B------:R-:W-:Y:S01]  /*1940*/  @!UP2 USHF.L.U32 UR6, UR6, 0x1, URZ ;  /* 0x000000010606a899 */ /* 0x000fe200080006ff */
[----:B--2---:R1:W-:Y:S04]  /*1950*/  STS.U16 [R3+UR10+0xa00], R4 ;  /* 0x000a000403007988 */ /* 0x0043e8000800040a */
[----:B---3--:R1:W-:Y:S01]  /*1960*/  STS.U16 [R3+UR10+0xb00], R6 ;  /* 0x000b000603007988 */ /* 0x0083e2000800040a */
[----:B------:R2:W-:Y:S06]  /*1970*/  MEMBAR.ALL.CTA ;  /* 0x0000000000007992 */ /* 0x0005ec0000008000 */
[----:B--2---:R-:W-:Y:S04]  /*1980*/  FENCE.VIEW.ASYNC.S ;  /* 0x00000000000073c6 */ /* 0x004fe80000000000 */
[----:B------:R-:W2:Y:S02]  /*1990*/  FENCE.VIEW.ASYNC.S ;  /* 0x00000000000073c6 */ /* 0x000ea40000000000 */
[----:B--2---:R1:W2:Y:S02]  /*19a0*/  @!UP0 SYNCS.EXCH.64 URZ, [UR10+0xe10], UR6 ;  /* 0x000e10060aff85b2 */ /* 0x0042a40008000100 */
[----:B--2---:R-:W-:Y:S06]  /*19b0*/  BAR.SYNC.DEFER_BLOCKING 0x0 ;  /* 0x0000000000007b1d */ /* 0x004fec0000010000 */
[----:B-1----:R-:W-:Y:S05]  /*19c0*/  BRA.U UP3, `(.L_x_16) ;  /* 0x0000000103307547 */ /* 0x002fea000b800000 */
[----:B------:R-:W-:Y:S01]  /*19d0*/  UIADD3 UR6, UPT, UPT, UR10, 0xe10, URZ ;  /* 0x00000e100a067890 */ /* 0x000fe2000fffe0ff */
[----:B------:R-:W-:Y:S01]  /*19e0*/  UMOV UR7, URZ ;  /* 0x000000ff00077c82 */ /* 0x000fe20008000000 */
[----:B------:R-:W-:Y:S01]  /*19f0*/  UMOV UR14, UR27 ;  /* 0x0000001b000e7c82 */ /* 0x000fe20008000000 */
[----:B------:R-:W-:Y:S01]  /*1a00*/  UMOV UR15, 0x40004040 ;  /* 0x40004040000f7882 */ /* 0x000fe20000000000 */
[----:B------:R-:W-:Y:S01]  /*1a10*/  UMOV UR12, UR16 ;  /* 0x00000010000c7c82 */ /* 0x000fe20008000000 */
[----:B------:R-:W-:Y:S01]  /*1a20*/  UMOV UR13, 0xc0004010 ;  /* 0xc0004010000d7882 */ /* 0x000fe20000000000 */
[----:B------:R-:W-:Y:S01]  /*1a30*/  UMOV UR32, 0x0 ;  /* 0x0000000000207882 */ /* 0x000fe20000000000 */
[----:B------:R-:W-:Y:S01]  /*1a40*/  UMOV UR33, 0x4048490 ;  /* 0x0404849000217882 */ /* 0x000fe20000000000 */
[----:B------:R-:W-:Y:S01]  /*1a50*/  UMOV UR6, UR6 ;  /* 0x0000000600067c82 */ /* 0x000fe20008000000 */
[----:B------:R1:W-:Y:S01]  /*1a60*/  UTCHMMA gdesc[UR14], gdesc[UR12], tmem[UR29], tmem[UR32], idesc[UR33], !UPT ;  /* 0x00ff200c0e0075ea */ /* 0x0003e2000f80001d */
[----:B------:R1:W-:Y:S01]  /*1a70*/  UTCBAR [UR6], URZ ;  /* 0x000000ff060073e9 */ /* 0x0003e200080000ff */
[----:B------:R-:W-:-:S02]  /*1a80*/  NOP ;  /* 0x0000000000007918 */ /* 0x000fc40000000000 */
.L_x_16:
[----:B------:R-:W2:Y:S01]  /*1a90*/  SYNCS.PHASECHK.TRANS64.TRYWAIT P4, [UR10+0xe10], RZ ;  /* 0x000e10ffff0075a7 */ /* 0x000ea2000808110a */
[----:B------:R-:W-:-:S04]  /*1aa0*/  IADD3 R22, P0, PT, R12, UR5, RZ ;  /* 0x000000050c167c10 */ /* 0x000fc8000ff1e0ff */
[C---:B------:R-:W-:Y:S01]  /*1ab0*/  IADD3 R4, P3, PT, R22.reuse, 0x10, RZ ;  /* 0x0000001016047810 */ /* 0x040fe20007f7e0ff */
[----:B------:R-:W-:Y:S01]  /*1ac0*/  IMAD.X R21, RZ, RZ, UR8, P0 ;  /* 0x00000008ff157e24 */ /* 0x000fe200080e06ff */
[C---:B------:R-:W-:Y:S02]  /*1ad0*/  IADD3 R6, P1, PT, R22.reuse, 0x12, RZ ;  /* 0x0000001216067810 */ /* 0x040fe40007f3e0ff */
[----:B------:R-:W-:Y:S01]  /*1ae0*/  IADD3 R8, P2, PT, R22, 0x13, RZ ;  /* 0x0000001316087810 */ /* 0x000fe20007f5e0ff */
[--C-:B------:R-:W-:Y:S01]  /*1af0*/  IMAD.X R23, RZ, RZ, R21.reuse, P3 ;  /* 0x000000ffff177224 */ /* 0x100fe200018e0615 */
[-C--:B------:R-:W-:Y:S01]  /*1b00*/  ISETP.GT.U32.AND P5, PT, R6, R13.reuse, PT ;  /* 0x0000000d0600720c */ /* 0x080fe20003fa4070 */
[--C-:B------:R-:W-:Y:S01]  /*1b10*/  IMAD.X R32, RZ, RZ, R21.reuse, P1 ;  /* 0x000000ffff207224 */ /* 0x100fe200008e0615 */
[----:B------:R-:W-:Y:S01]  /*1b20*/  IADD3 R6, P3, PT, R22, 0x14, RZ ;  /* 0x0000001416067810 */ /* 0x000fe20007f7e0ff */
[----:B------:R-:W-:Y:S01]  /*1b30*/  IMAD.X R30, RZ, RZ, R21, P2 ;  /* 0x000000ffff1e7224 */ /* 0x000fe200010e0615 */
[----:B------:R-:W-:-:S02]  /*1b40*/  ISETP.GT.U32.AND P0, PT, R8, R13, PT ;  /* 0x0000000d0800720c */ /* 0x000fc40003f04070 */
[C---:B------:R-:W-:Y:S01]  /*1b50*/  IADD3 R8, P1, PT, R22.reuse, 0x15, RZ ;  /* 0x0000001516087810 */ /* 0x040fe20007f3e0ff */
[--C-:B------:R-:W-:Y:S01]  /*1b60*/  IMAD.X R29, RZ, RZ, R21.reuse, P3 ;  /* 0x000000ffff1d7224 */ /* 0x100fe200018e0615 */
[C---:B------:R-:W-:Y:S02]  /*1b70*/  IADD3 R28, P2, PT, R22.reuse, 0x16, RZ ;  /* 0x00000016161c7810 */ /* 0x040fe40007f5e0ff */
[----:B------:R-:W-:Y:S01]  /*1b80*/  IADD3 R22, P3, PT, R22, 0x17, RZ ;  /* 0x0000001716167810 */ /* 0x000fe20007f7e0ff */
[--C-:B------:R-:W-:Y:S01]  /*1b90*/  IMAD.X R34, RZ, RZ, R21.reuse, P1 ;  /* 0x000000ffff227224 */ /* 0x100fe200008e0615 */
[-C--:B------:R-:W-:Y:S01]  /*1ba0*/  ISETP.GT.U32.AND P1, PT, R6, R13.reuse, PT ;  /* 0x0000000d0600720c */ /* 0x080fe20003f24070 */
[--C-:B------:R-:W-:Y:S01]  /*1bb0*/  IMAD.X R33, RZ, RZ, R21.reuse, P2 ;  /* 0x000000ffff217224 */ /* 0x100fe200010e0615 */
[-C--:B------:R-:W-:Y:S01]  /*1bc0*/  ISETP.GT.U32.AND P2, PT, R8, R13.reuse, PT ;  /* 0x0000000d0800720c */ /* 0x080fe20003f44070 */
[----:B------:R-:W-:Y:S01]  /*1bd0*/  IMAD.X R21, RZ, RZ, R21, P3 ;  /* 0x000000ffff157224 */ /* 0x000fe200018e0615 */
[----:B------:R-:W-:Y:S01]  /*1be0*/  ISETP.GT.U32.AND P3, PT, R4, R13, PT ;  /* 0x0000000d0400720c */ /* 0x000fe20003f64070 */
[----:B--2---:R-:W-:-:S12]  /*1bf0*/  @!P4 BRA `(.L_x_17) ;  /* 0x000000140090c947 */ /* 0x004fd80003800000 */
.L_x_25:
[----:B------:R-:W-:Y:S01]  /*1c00*/  BAR.SYNC.DEFER_BLOCKING 0x0 ;  /* 0x0000000000007b1d */ /* 0x000fe20000010000 */
[----:B------:R-:W-:Y:S01]  /*1c10*/  ISETP.GE.U32.AND P4, PT, R4, R13, PT ;  /* 0x0000000d0400720c */ /* 0x000fe20003f86070 */
[----:B------:R-:W-:Y:S01]  /*1c20*/  IMAD.U32 R20, R20, -0x80000000, RZ ;  /* 0x8000000014147824 */ /* 0x000fe200078e00ff */
[C---:B------:R-:W-:Y:S02]  /*1c30*/  ISETP.GT.U32.AND.EX P3, PT, R23.reuse, RZ, PT, P3 ;  /* 0x000000ff1700720c */ /* 0x040fe40003f64130 */
[----:B------:R-:W-:Y:S02]  /*1c40*/  ISETP.GE.U32.AND.EX P4, PT, R23, RZ, PT, P4 ;  /* 0x000000ff1700720c */ /* 0x000fe40003f86140 */
[----:B------:R-:W-:Y:S01]  /*1c50*/  ISETP.GT.U32.AND.EX P5, PT, R32, RZ, PT, P5 ;  /* 0x000000ff2000720c */ /* 0x000fe20003fa4150 */
[----:B------:R-:W-:Y:S01]  /*1c60*/  LDTM.16dp32bit_t0_t15.x8 R4, tmem[UR11+0x100000] ;  /* 0x1000000b000479ee */ /* 0x000fe20008980000 */
[----:B------:R-:W2:Y:S01]  /*1c70*/  LDTM.16dp32bit_t16_t31.x8 R4, tmem[UR11+0x100008] ;  /* 0x1000080b000479ee */ /* 0x000ea200089a0000 */
[----:B------:R-:W-:-:S02]  /*1c80*/  ISETP.GT.U32.AND.EX P1, PT, R29, RZ, PT, P1 ;  /* 0x000000ff1d00720c */ /* 0x000fc40003f24110 */
[----:B------:R-:W-:Y:S02]  /*1c90*/  ISETP.GT.U32.AND.EX P0, PT, R30, RZ, PT, P0 ;  /* 0x000000ff1e00720c */ /* 0x000fe40003f04100 */
[----:B------:R-:W-:Y:S01]  /*1ca0*/  ISETP.GT.U32.AND.EX P2, PT, R34, RZ, PT, P2 ;  /* 0x000000ff2200720c */ /* 0x000fe20003f44120 */
[----:B------:R-:W3:Y:S01]  /*1cb0*/  @!P6 SYNCS.CCTL.IV [UR10+0xe10] ;  /* 0x000e1000ff00e9b1 */ /* 0x000ee2000800000a */
[----:B------:R-:W-:Y:S01]  /*1cc0*/  NOP ;  /* 0x0000000000007918 */ /* 0x000fe20000000000 */
[----:B0-2---:R-:W-:Y:S01]  /*1cd0*/  FMUL R4, R4, UR31 ;  /* 0x0000001f04047c20 */ /* 0x005fe20008400000 */
[----:B------:R-:W-:Y:S01]  /*1ce0*/  FMUL R23, R5, UR31 ;  /* 0x0000001f05177c20 */ /* 0x000fe20008400000 */
[----:B------:R-:W-:Y:S01]  /*1cf0*/  FMUL R6, R6, UR31 ;  /* 0x0000001f06067c20 */ /* 0x000fe20008400000 */
[----:B------:R-:W-:Y:S01]  /*1d00*/  FMUL R8, R8, UR31 ;  /* 0x0000001f08087c20 */ /* 0x000fe20008400000 */
[----:B------:R-:W-:Y:S01]  /*1d10*/  FMUL R9, R9, UR31 ;  /* 0x0000001f09097c20 */ /* 0x000fe20008400000 */
[----:B------:R-:W-:-:S02]  /*1d20*/  FSEL R5, R4, -INF , !P3 ;  /* 0xff80000004057808 */ /* 0x000fc40005800000 */
[----:B------:R-:W-:Y:S01]  /*1d30*/  FSEL R4, R23, -INF , !P4 ;  /* 0xff80000017047808 */ /* 0x000fe20006000000 */
[----:B------:R-:W-:Y:S01]  /*1d40*/  FMUL R23, R11, UR31 ;  /* 0x0000001f0b177c20 */ /* 0x000fe20008400000 */
[-C--:B------:R-:W-:Y:S01]  /*1d50*/  ISETP.GT.U32.AND P4, PT, R22, R13.reuse, PT ;  /* 0x0000000d1600720c */ /* 0x080fe20003f84070 */
[----:B------:R-:W-:Y:S01]  /*1d60*/  FMUL R22, R10, UR31 ;  /* 0x0000001f0a167c20 */ /* 0x000fe20008400000 */
[----:B------:R-:W-:Y:S02]  /*1d70*/  ISETP.GT.U32.AND P3, PT, R28, R13, PT ;  /* 0x0000000d1c00720c */ /* 0x000fe40003f64070 */
[----:B------:R-:W-:Y:S01]  /*1d80*/  ISETP.GT.U32.AND.EX P4, PT, R21, RZ, PT, P4 ;  /* 0x000000ff1500720c */ /* 0x000fe20003f84140 */
[----:B------:R-:W-:Y:S01]  /*1d90*/  FMUL R21, R7, UR31 ;  /* 0x0000001f07157c20 */ /* 0x000fe20008400000 */
[----:B------:R-:W-:Y:S02]  /*1da0*/  FSEL R7, R6, -INF , !P5 ;  /* 0xff80000006077808 */ /* 0x000fe40006800000 */
[----:B------:R-:W-:-:S02]  /*1db0*/  FSEL R6, R8, -INF , !P1 ;  /* 0xff80000008067808 */ /* 0x000fc40004800000 */
[----:B------:R-:W-:Y:S02]  /*1dc0*/  ISETP.GT.U32.AND.EX P3, PT, R33, RZ, PT, P3 ;  /* 0x000000ff2100720c */ /* 0x000fe40003f64130 */
[----:B------:R-:W-:Y:S01]  /*1dd0*/  FSEL R21, R21, -INF , !P0 ;  /* 0xff80000015157808 */ /* 0x000fe20004000000 */
[----:B---3--:R-:W0:Y:S01]  /*1de0*/  SYNCS.PHASECHK.TRANS64.TRYWAIT P0, [UR25], R20 ;  /* 0x00000014ff0075a7 */ /* 0x008e220008001119 */
[----:B------:R-:W-:Y:S02]  /*1df0*/  FMNMX3 R8, R5, R4, R7, !PT ;  /* 0x0000000405087276 */ /* 0x000fe40007800007 */
[----:B------:R-:W-:Y:S02]  /*1e00*/  FSEL R10, R9, -INF , !P2 ;  /* 0xff800000090a7808 */ /* 0x000fe40005000000 */
[----:B------:R-:W-:Y:S02]  /*1e10*/  FSEL R11, R22, -INF , !P3 ;  /* 0xff800000160b7808 */ /* 0x000fe40005800000 */
[----:B------:R-:W-:-:S02]  /*1e20*/  FMNMX3 R8, R8, R21, R6, !PT ;  /* 0x0000001508087276 */ /* 0x000fc40007800006 */
[----:B------:R-:W-:Y:S02]  /*1e30*/  FSEL R23, R23, -INF , !P4 ;  /* 0xff80000017177808 */ /* 0x000fe40006000000 */
[----:B------:R-:W-:-:S04]  /*1e40*/  FMNMX3 R8, R8, R10, R11, !PT ;  /* 0x0000000a08087276 */ /* 0x000fc8000780000b */
[----:B------:R-:W-:-:S05]  /*1e50*/  FMNMX R22, R23, R8, !PT ;  /* 0x0000000817167209 */ /* 0x000fca0007800000 */
[----:B------:R-:W2:Y:S02]  /*1e60*/  SHFL.BFLY PT, R28, R22, 0x10, 0x1f ;  /* 0x0e001f00161c7f89 */ /* 0x000ea400000e0000 */
[----:B--2---:R-:W-:-:S05]  /*1e70*/  FMNMX3 R28, R22, R28, R31, !PT ;  /* 0x0000001c161c7276 */ /* 0x004fca000780001f */
[--C-:B------:R-:W-:Y:S01]  /*1e80*/  FADD R4, R4, -R28.reuse ;  /* 0x8000001c04047221 */ /* 0x100fe20000000000 */
[--C-:B------:R-:W-:Y:S01]  /*1e90*/  FADD R5, R5, -R28.reuse ;  /* 0x8000001c05057221 */ /* 0x100fe20000000000 */
[--C-:B------:R-:W-:Y:S01]  /*1ea0*/  FADD R7, R7, -R28.reuse ;  /* 0x8000001c07077221 */ /* 0x100fe20000000000 */
[--C-:B------:R-:W-:Y:S01]  /*1eb0*/  FADD R6, R6, -R28.reuse ;  /* 0x8000001c06067221 */ /* 0x100fe20000000000 */
[----:B------:R-:W-:Y:S01]  /*1ec0*/  FMUL R9, R4, 1.4426950216293334961 ;  /* 0x3fb8aa3b04097820 */ /* 0x000fe20000400000 */
[----:B------:R-:W-:Y:S01]  /*1ed0*/  FMUL R5, R5, 1.4426950216293334961 ;  /* 0x3fb8aa3b05057820 */ /* 0x000fe20000400000 */
[--C-:B------:R-:W-:Y:S01]  /*1ee0*/  FADD R4, R21, -R28.reuse ;  /* 0x8000001c15047221 */ /* 0x100fe20000000000 */
[----:B------:R-:W-:Y:S01]  /*1ef0*/  FMUL R7, R7, 1.4426950216293334961 ;  /* 0x3fb8aa3b07077820 */ /* 0x000fe20000400000 */
[----:B------:R-:W-:Y:S01]  /*1f00*/  FMUL R6, R6, 1.4426950216293334961 ;  /* 0x3fb8aa3b06067820 */ /* 0x000fe20000400000 */
[----:B------:R2:W-:Y:S01]  /*1f10*/  MUFU.EX2 R8, R5 ;  /* 0x0000000500087308 */ /* 0x0005e20000000800 */
[----:B------:R-:W-:Y:S01]  /*1f20*/  FMUL R22, R4, 1.4426950216293334961 ;  /* 0x3fb8aa3b04167820 */ /* 0x000fe20000400000 */
[----:B------:R-:W-:-:S06]  /*1f30*/  FADD R4, R10, -R28 ;  /* 0x8000001c0a047221 */ /* 0x000fcc0000000000 */
[----:B------:R-:W3:Y:S01]  /*1f40*/  MUFU.EX2 R9, R9 ;  /* 0x0000000900097308 */ /* 0x000ee20000000800 */
[----:B--2---:R-:W-:Y:S01]  /*1f50*/  FMUL R5, R4, 1.4426950216293334961 ;  /* 0x3fb8aa3b04057820 */ /* 0x004fe20000400000 */
[----:B------:R-:W-:-:S06]  /*1f60*/  FADD R4, R11, -R28 ;  /* 0x8000001c0b047221 */ /* 0x000fcc0000000000 */
[----:B------:R2:W4:Y:S08]  /*1f70*/  MUFU.EX2 R21, R7 ;  /* 0x0000000700157308 */ /* 0x0005300000000800 */
[----:B------:R-:W5:Y:S01]  /*1f80*/  MUFU.EX2 R22, R22 ;  /* 0x0000001600167308 */ /* 0x000f620000000800 */
[----:B--2---:R-:W-:Y:S01]  /*1f90*/  FMUL R7, R4, 1.4426950216293334961 ;  /* 0x3fb8aa3b04077820 */ /* 0x004fe20000400000 */
[----:B------:R-:W-:-:S04]  /*1fa0*/  FADD R4, R23, -R28 ;  /* 0x8000001c17047221 */ /* 0x000fc80000000000 */
[----:B------:R-:W-:Y:S02]  /*1fb0*/  FMUL R32, R4, 1.4426950216293334961 ;  /* 0x3fb8aa3b04207820 */ /* 0x000fe40000400000 */
[----:B------:R3:W2:Y:S08]  /*1fc0*/  MUFU.EX2 R10, R6 ;  /* 0x00000006000a7308 */ /* 0x0006b00000000800 */
[----:B------:R-:W1:Y:S01]  /*1fd0*/  MUFU.EX2 R11, R5 ;  /* 0x00000005000b7308 */ /* 0x000e620000000800 */
[----:B---3--:R-:W-:-:S04]  /*1fe0*/  FADD R6, R8, R9 ;  /* 0x0000000908067221 */ /* 0x008fc80000000000 */
[----:B----4-:R-:W-:-:S03]  /*1ff0*/  FADD R29, R21, R6 ;  /* 0x00000006151d7221 */ /* 0x010fc60000000000 */
[----:B------:R3:W4:Y:S01]  /*2000*/  MUFU.EX2 R23, R7 ;  /* 0x0000000700177308 */ /* 0x0007220000000800 */
[----:B-----5:R-:W-:-:S04]  /*2010*/  FADD R29, R22, R29 ;  /* 0x0000001d161d7221 */ /* 0x020fc80000000000 */
[----:B--2---:R-:W-:-:S03]  /*2020*/  FADD R4, R10, R29 ;  /* 0x0000001d0a047221 */ /* 0x004fc60000000000 */
[----:B------:R-:W2:Y:S01]  /*2030*/  MUFU.EX2 R32, R32 ;  /* 0x0000002000207308 */ /* 0x000ea20000000800 */
[----:B-1----:R-:W-:Y:S01]  /*2040*/  FADD R4, R11, R4 ;  /* 0x000000040b047221 */ /* 0x002fe20000000000 */
[----:B---3--:R-:W-:-:S04]  /*2050*/  IMAD.WIDE R6, R17, 0x2, R14 ;  /* 0x0000000211067825 */ /* 0x008fc800078e020e */
[----:B----4-:R-:W-:-:S04]  /*2060*/  FADD R5, R23, R4 ;  /* 0x0000000417057221 */ /* 0x010fc80000000000 */
[----:B--2---:R-:W-:Y:S01]  /*2070*/  FADD R30, R32, R5 ;  /* 0x00000005201e7221 */ /* 0x004fe20000000000 */
[----:B------:R-:W-:-:S04]  /*2080*/  IMAD.WIDE R4, R17, 0x2, R18 ;  /* 0x0000000211047825 */ /* 0x000fc800078e0212 */
[----:B------:R1:W2:Y:S01]  /*2090*/  SHFL.BFLY PT, R29, R30, 0x10, 0x1f ;  /* 0x0e001f001e1d7f89 */ /* 0x0002a200000e0000 */
[----:B0-----:R-:W-:Y:S05]  /*20a0*/  @!P0 BRA `(.L_x_18) ;  /* 0x0000001000708947 */ /* 0x001fea0003800000 */
.L_x_26:
[----:B------:R-:W3:Y:S04]  /*20b0*/  LDG.E.U16 R34, desc[UR18][R4.64] ;  /* 0x0000001204227981 */ /* 0x000ee8000c1e1500 */
[----:B------:R-:W4:Y:S01]  /*20c0*/  LDG.E.U16 R36, desc[UR18][R6.64] ;  /* 0x0000001206247981 */ /* 0x000f22000c1e1500 */
[----:B------:R-:W-:Y:S01]  /*20d0*/  F2FP.BF16.F32.PACK_AB R21, R22, R21 ;  /* 0x000000151615723e */ /* 0x000fe200000010ff */
[----:B------:R-:W-:Y:S01]  /*20e0*/  FADD R31, -R28, R31 ;  /* 0x0000001f1c1f7221 */ /* 0x000fe20000000100 */
[----:B------:R-:W-:Y:S01]  /*20f0*/  F2FP.BF16.F32.PACK_AB R20, R9, R8 ;  /* 0x000000080914723e */ /* 0x000fe200000010ff */
[----:B------:R-:W-:Y:S01]  /*2100*/  ULEA UR25, UR23, UR10, 0x3 ;  /* 0x0000000a17197291 */ /* 0x000fe2000f8e18ff */
[----:B------:R-:W-:Y:S01]  /*2110*/  F2FP.BF16.F32.PACK_AB R22, R11, R10 ;  /* 0x0000000a0b16723e */ /* 0x000fe200000010ff */
[----:B------:R-:W-:Y:S01]  /*2120*/  FMUL R31, R31, 1.4426950216293334961 ;  /* 0x3fb8aa3b1f1f7820 */ /* 0x000fe20000400000 */
[----:B------:R-:W-:Y:S01]  /*2130*/  F2FP.BF16.F32.PACK_AB R23, R32, R23 ;  /* 0x000000172017723e */ /* 0x000fe200000010ff */
[----:B-12---:R-:W-:Y:S01]  /*2140*/  FADD R30, R30, R29 ;  /* 0x0000001d1e1e7221 */ /* 0x006fe20000000000 */
[----:B------:R-:W-:-:S02]  /*2150*/  UIADD3 UR25, UPT, UPT, UR25, 0xe00, URZ ;  /* 0x00000e0019197890 */ /* 0x000fc4000fffe0ff */
[----:B------:R-:W-:Y:S01]  /*2160*/  STTM.16dp32bit_t0_t15.x4 tmem[UR11+0x10], R20 ;  /* 0x00001014000079ed */ /* 0x000fe2000890000b */
[----:B------:R-:W-:Y:S01]  /*2170*/  STTM.16dp32bit_t16_t31.x4 tmem[UR11+0x14], R20 ;  /* 0x00001414000079ed */ /* 0x000fe2000892000b */
[----:B------:R-:W0:Y:S01]  /*2180*/  MUFU.EX2 R31, R31 ;  /* 0x0000001f001f7308 */ /* 0x000e220000000800 */
[----:B------:R-:W-:Y:S01]  /*2190*/  UMOV UR14, UR4 ;  /* 0x00000004000e7c82 */ /* 0x000fe20008000000 */
[----:B---3--:R1:W-:Y:S04]  /*21a0*/  STS.U16 [R3+UR10+0xc00], R34 ;  /* 0x000c002203007988 */ /* 0x0083e8000800040a */
[----:B----4-:R1:W-:Y:S01]  /*21b0*/  STS.U16 [R3+UR10+0xd00], R36 ;  /* 0x000d002403007988 */ /* 0x0103e2000800040a */
[----:B------:R-:W2:Y:S02]  /*21c0*/  FENCE.VIEW.ASYNC.T ;  /* 0x00000000000073c6 */ /* 0x000ea40000000200 */
[----:B--2---:R-:W-:Y:S06]  /*21d0*/  BAR.SYNC.DEFER_BLOCKING 0x0 ;  /* 0x0000000000007b1d */ /* 0x004fec0000010000 */
[----:B------:R-:W-:Y:S01]  /*21e0*/  LDTM.16dp32bit_t0_t15.x8 R4, tmem[UR11] ;  /* 0x0000000b000479ee */ /* 0x000fe20008980000 */
[----:B------:R-:W0:Y:S01]  /*21f0*/  LDTM.16dp32bit_t16_t31.x8 R4, tmem[UR11+0x8] ;  /* 0x0000080b000479ee */ /* 0x000e2200089a0000 */
[----:B------:R-:W-:Y:S01]  /*2200*/  NOP ;  /* 0x0000000000007918 */ /* 0x000fe20000000000 */
[C---:B0-----:R-:W-:Y:S01]  /*2210*/  FMUL R4, R31.reuse, R4 ;  /* 0x000000041f047220 */ /* 0x041fe20000400000 */
        /* <DEDUP_REMOVED lines=8> */
[----:B------:R1:W-:Y:S01]  /*22a0*/  STTM.16dp32bit_t16_t31.x8 tmem[UR11+0x8], R4 ;  /* 0x00000804000079ed */ /* 0x0003e200089a000b */
[----:B------:R-:W0:Y:S02]  /*22b0*/  FENCE.VIEW.ASYNC.T ;  /* 0x00000000000073c6 */ /* 0x000e240000000200 */
[----:B0-----:R-:W-:Y:S06]  /*22c0*/  BAR.SYNC.DEFER_BLOCKING 0x0 ;  /* 0x0000000000007b1d */ /* 0x001fec0000010000 */
[----:B------:R0:W-:Y:S06]  /*22d0*/  MEMBAR.ALL.CTA ;  /* 0x0000000000007992 */ /* 0x0001ec0000008000 */
[----:B0-----:R-:W0:Y:S02]  /*22e0*/  FENCE.VIEW.ASYNC.S ;  /* 0x00000000000073c6 */ /* 0x001e240000000000 */
[----:B0-----:R-:W-:Y:S06]  /*22f0*/  BAR.SYNC.DEFER_BLOCKING 0x0 ;  /* 0x0000000000007b1d */ /* 0x001fec0000010000 */
[----:B------:R-:W-:Y:S05]  /*2300*/  BRA.U UP3, `(.L_x_19) ;  /* 0x0000000103287547 */ /* 0x000fea000b800000 */
[----:B------:R-:W-:Y:S01]  /*2310*/  UMOV UR6, UR25 ;  /* 0x0000001900067c82 */ /* 0x000fe20008000000 */
[----:B------:R-:W-:Y:S01]  /*2320*/  UMOV UR7, URZ ;  /* 0x000000ff00077c82 */ /* 0x000fe20008000000 */
[----:B------:R-:W-:Y:S01]  /*2330*/  UMOV UR12, UR20 ;  /* 0x00000014000c7c82 */ /* 0x000fe20008000000 */
[----:B------:R-:W-:Y:S01]  /*2340*/  UMOV UR13, 0xc0004010 ;  /* 0xc0004010000d7882 */ /* 0x000fe20000000000 */
[----:B------:R-:W-:Y:S01]  /*2350*/  UMOV UR32, 0x0 ;  /* 0x0000000000207882 */ /* 0x000fe20000000000 */
[----:B------:R-:W-:Y:S01]  /*2360*/  UMOV UR33, 0x4040490 ;  /* 0x0404049000217882 */ /* 0x000fe20000000000 */
[----:B------:R-:W-:Y:S01]  /*2370*/  UMOV UR6, UR6 ;  /* 0x0000000600067c82 */ /* 0x000fe20008000000 */
[----:B------:R0:W-:Y:S01]  /*2380*/  UTCHMMA tmem[UR30], gdesc[UR12], tmem[UR26], tmem[UR32], idesc[UR33], UPT ;  /* 0x00ff200c1e0079ea */ /* 0x0001e2000b80001a */
[----:B------:R0:W-:Y:S01]  /*2390*/  UTCBAR [UR6], URZ ;  /* 0x000000ff060073e9 */ /* 0x0001e200080000ff */
[----:B------:R-:W-:Y:S02]  /*23a0*/  NOP ;  /* 0x0000000000007918 */ /* 0x000fe40000000000 */
.L_x_19:
[----:B------:R-:W-:Y:S01]  /*23b0*/  UIADD3 UR5, UP0, UPT, UR5, 0x10, URZ ;  /* 0x0000001005057890 */ /* 0x000fe2000ff1e0ff */
[----:B------:R-:W-:Y:S01]  /*23c0*/  FFMA R16, R31, R16, R30 ;  /* 0x000000101f107223 */ /* 0x000fe2000000001e */
[----:B------:R-:W-:Y:S01]  /*23d0*/  UIADD3 UR23, UPT, UPT, UR23, 0x1, URZ ;  /* 0x0000000117177890 */ /* 0x000fe2000fffe0ff */
[----:B------:R-:W-:Y:S01]  /*23e0*/  VIADD R17, R17, UR21 ;  /* 0x0000001511117c36 */ /* 0x000fe20008000000 */
[----:B------:R-:W-:Y:S01]  /*23f0*/  UIADD3.X UR8, UPT, UPT, URZ, UR8, URZ, UP0, !UPT ;  /* 0x00000008ff087290 */ /* 0x000fe200087fe4ff */
[----:B------:R-:W-:Y:S01]  /*2400*/  IMAD.U32 R20, RZ, RZ, UR14 ;  /* 0x0000000eff147e24 */ /* 0x000fe2000f8e00ff */
[----:B------:R-:W-:Y:S01]  /*2410*/  UISETP.GE.U32.AND UP0, UPT, UR5, UR17, UPT ;  /* 0x000000110500728c */ /* 0x000fe2000bf06070 */
[----:B------:R-:W-:Y:S01]  /*2420*/  IMAD.MOV.U32 R31, RZ, RZ, R28 ;  /* 0x000000ffff1f7224 */ /* 0x000fe200078e001c */
[----:B------:R-:W-:Y:S02]  /*2430*/  UISETP.GT.AND UP4, UPT, UR23, 0x1, UPT ;  /* 0x000000011700788c */ /* 0x000fe4000bf84270 */
[----:B------:R-:W-:-:S02]  /*2440*/  UISETP.GE.U32.AND.EX UP0, UPT, UR8, URZ, UPT, UP0 ;  /* 0x000000ff0800728c */ /* 0x000fc4000bf06100 */
[----:B0-----:R-:W-:Y:S02]  /*2450*/  USEL UR6, URZ, 0x1, !UP4 ;  /* 0x00000001ff067887 */ /* 0x001fe4000e000000 */
[----:B------:R-:W-:Y:S02]  /*2460*/  UIADD3 UR24, UPT, UPT, UR22, UR24, URZ ;  /* 0x0000001816187290 */ /* 0x000fe4000fffe0ff */
[----:B------:R-:W-:Y:S02]  /*2470*/  USEL UR23, UR23, URZ, !UP4 ;  /* 0x000000ff17177287 */ /* 0x000fe4000e000000 */
[----:B------:R-:W-:Y:S01]  /*2480*/  ULOP3.LUT UR4, UR4, UR6, URZ, 0x3c, !UPT ;  /* 0x0000000604047292 */ /* 0x000fe2000f8e3cff */
[----:B------:R-:W-:Y:S11]  /*2490*/  BRA.U !UP0, `(.L_x_20) ;  /* 0xfffffff508007547 */ /* 0x000ff6000b83ffff */
[----:B------:R-:W-:Y:S01]  /*24a0*/  UISETP.GE.AND UP0, UPT, UR28, 0x1, UPT ;  /* 0x000000011c00788c */ /* 0x000fe2000bf06270 */
[----:B------:R-:W-:-:S08]  /*24b0*/  IMAD.MOV.U32 R31, RZ, RZ, R28 ;  /* 0x000000ffff1f7224 */ /* 0x000fd000078e001c */
[----:B------:R-:W-:Y:S05]  /*24c0*/  BRA.U !UP0, `(.L_x_15) ;  /* 0x0000000108147547 */ /* 0x000fea000b800000 */
[----:B------:R-:W-:-:S06]  /*24d0*/  USHF.L.U32 UR4, UR14, 0x1f, URZ ;  /* 0x0000001f0e047899 */ /* 0x000fcc00080006ff */
[----:B-1----:R-:W-:-:S04]  /*24e0*/  IMAD.U32 R3, RZ, RZ, UR4 ;  /* 0x00000004ff037e24 */ /* 0x002fc8000f8e00ff */
[----:B------:R-:W0:Y:S02]  /*24f0*/  SYNCS.PHASECHK.TRANS64.TRYWAIT P0, [UR25], R3 ;  /* 0x00000003ff0075a7 */ /* 0x000e240008001119 */
[----:B0-----:R-:W-:Y:S05]  /*2500*/  @!P0 BRA `(.L_x_21) ;  /* 0x0000000c00648947 */ /* 0x001fea0003800000 */
.L_x_27:
[----:B------:R-:W-:-:S07]  /*2510*/  IMAD.MOV.U32 R31, RZ, RZ, R28 ;  /* 0x000000ffff1f7224 */ /* 0x000fce00078e001c */
.L_x_15:
[----:B------:R-:W-:Y:S01]  /*2520*/  BAR.SYNC.DEFER_BLOCKING 0x0 ;  /* 0x0000000000007b1d */ /* 0x000fe20000010000 */
[----:B------:R-:W-:Y:S01]  /*2530*/  IMAD.MOV.U32 R19, RZ, RZ, R16 ;  /* 0x000000ffff137224 */ /* 0x000fe200078e0010 */
[----:B------:R-:W-:Y:S01]  /*2540*/  SHF.R.S32.HI R15, RZ, 0x2, R0 ;  /* 0x00000002ff0f7819 */ /* 0x000fe20000011400 */
[C---:B-1----:R-:W-:Y:S01]  /*2550*/  IMAD.SHL.U32 R3, R0.reuse, 0x20, RZ ;  /* 0x0000002000037824 */ /* 0x042fe200078e00ff */
[C---:B------:R-:W-:Y:S01]  /*2560*/  LOP3.LUT R14, R0.reuse, 0x70, RZ, 0xc0, !PT ;  /* 0x00000070000e7812 */ /* 0x040fe200078ec0ff */
[C---:B------:R-:W-:Y:S01]  /*2570*/  FMUL R12, R19.reuse, 8388608 ;  /* 0x4b000000130c7820 */ /* 0x040fe20000400000 */
[C---:B------:R-:W-:Y:S01]  /*2580*/  FSETP.GT.AND P0, PT, |R19|.reuse, 8.50705917302346158658e+37, PT ;  /* 0x7e8000001300780b */ /* 0x040fe20003f04200 */
[----:B------:R-:W-:Y:S01]  /*2590*/  IMAD.SHL.U32 R16, R0, 0x10, RZ ;  /* 0x0000001000107824 */ /* 0x000fe200078e00ff */
[C---:B------:R-:W-:Y:S01]  /*25a0*/  FSETP.GEU.AND P1, PT, R19.reuse, 1.175494350822287508e-38, PT ;  /* 0x008000001300780b */ /* 0x040fe20003f2e000 */
[----:B------:R-:W0:Y:S01]  /*25b0*/  LDCU.64 UR4, c[0x0][0x3e0] ;  /* 0x00007c00ff0477ac */ /* 0x000e220008000a00 */
[----:B------:R-:W-:-:S02]  /*25c0*/  FSETP.GEU.AND P2, PT, |R19|, 1.175494350822287508e-38, PT ;  /* 0x008000001300780b */ /* 0x000fc40003f4e200 */
[----:B------:R-:W-:Y:S02]  /*25d0*/  LOP3.LUT R3, R3, 0x700, RZ, 0xc0, !PT ;  /* 0x0000070003037812 */ /* 0x000fe400078ec0ff */
[----:B------:R-:W-:Y:S02]  /*25e0*/  FSEL R12, R12, R19, !P1 ;  /* 0x000000130c0c7208 */ /* 0x000fe40004800000 */
[----:B------:R-:W-:Y:S02]  /*25f0*/  LOP3.LUT R18, R3, 0x70, R16, 0xf8, !PT ;  /* 0x0000007003127812 */ /* 0x000fe400078ef810 */
[----:B------:R-:W-:Y:S01]  /*2600*/  LOP3.LUT R3, R16, 0x30, RZ, 0xc0, !PT ;  /* 0x0000003010037812 */ /* 0x000fe200078ec0ff */
[----:B------:R-:W-:Y:S01]  /*2610*/  @P0 FMUL R19, R19, 0.25 ;  /* 0x3e80000013130820 */ /* 0x000fe20000400000 */
[----:B------:R-:W-:Y:S02]  /*2620*/  LOP3.LUT R13, R0, 0x60, RZ, 0xc0, !PT ;  /* 0x00000060000d7812 */ /* 0x000fe400078ec0ff */
[----:B------:R-:W-:Y:S01]  /*2630*/  SGXT R16, R15, 0x1 ;  /* 0x000000010f10781a */ /* 0x000fe20000000200 */
[----:B------:R-:W-:Y:S01]  /*2640*/  VIADD R15, R12, 0xc0cafb0d ;  /* 0xc0cafb0d0c0f7836 */ /* 0x000fe20000000000 */
[----:B------:R-:W1:Y:S02]  /*2650*/  @!P6 SYNCS.CCTL.IV [UR10+0xe00] ;  /* 0x000e0000ff00e9b1 */ /* 0x000e64000800000a */
[----:B-1----:R-:W-:Y:S01]  /*2660*/  BAR.SYNC.DEFER_BLOCKING 0x0 ;  /* 0x0000000000007b1d */ /* 0x002fe20000010000 */
[----:B------:R-:W-:-:S02]  /*2670*/  IMAD R17, R14, 0x4, R3 ;  /* 0x000000040e117824 */ /* 0x000fc400078e0203 */
[----:B------:R-:W-:Y:S01]  /*2680*/  @!P2 FMUL R19, R19, 16777216 ;  /* 0x4b8000001313a820 */ /* 0x000fe20000400000 */
[----:B------:R-:W-:Y:S01]  /*2690*/  IMAD.SHL.U32 R13, R13, 0x2, RZ ;  /* 0x000000020d0d7824 */ /* 0x000fe200078e00ff */
[----:B------:R-:W-:Y:S01]  /*26a0*/  LOP3.LUT R15, R15, 0xff800000, RZ, 0xc0, !PT ;  /* 0xff8000000f0f7812 */ /* 0x000fe200078ec0ff */
[----:B0-----:R-:W-:Y:S01]  /*26b0*/  UIMAD UR4, UR9, UR4, URZ ;  /* 0x00000004090472a4 */ /* 0x001fe2000f8e02ff */
[----:B------:R-:W-:Y:S01]  /*26c0*/  LOP3.LUT R16, R17, 0x440, R16, 0x78, !PT ;  /* 0x0000044011107812 */ /* 0x000fe200078e7810 */
[----:B---3--:R-:W-:Y:S01]  /*26d0*/  LDTM.16dp32bit_t0_t15.x8 R4, tmem[UR11] ;  /* 0x0000000b000479ee */ /* 0x008fe20008980000 */
[----:B------:R-:W0:Y:S01]  /*26e0*/  LDTM.16dp32bit_t16_t31.x8 R4, tmem[UR11+0x8] ;  /* 0x0000080b000479ee */ /* 0x000e2200089a0000 */
[----:B------:R-:W1:Y:S01]  /*26f0*/  MUFU.RCP R17, R19 ;  /* 0x0000001300117308 */ /* 0x000e620000001000 */
[----:B------:R-:W-:Y:S01]  /*2700*/  LOP3.LUT R14, R18, R13, RZ, 0x3c, !PT ;  /* 0x0000000d120e7212 */ /* 0x000fe200078e3cff */
[----:B------:R-:W-:Y:S01]  /*2710*/  IMAD.IADD R13, R12, 0x1, -R15 ;  /* 0x000000010c0d7824 */ /* 0x000fe200078e0a0f */
[----:B------:R-:W-:Y:S01]  /*2720*/  USHF.L.U32 UR6, UR4, 0x1, URZ ;  /* 0x0000000104067899 */ /* 0x000fe200080006ff */
[----:B------:R-:W-:-:S02]  /*2730*/  IMAD.MOV.U32 R18, RZ, RZ, 0x3dc6b27f ;  /* 0x3dc6b27fff127424 */ /* 0x000fc400078e00ff */
[----:B------:R-:W-:-:S04]  /*2740*/  FADD R13, R13, -1 ;  /* 0xbf8000000d0d7421 */ /* 0x000fc80000000000 */
[----:B------:R-:W-:-:S04]  /*2750*/  FFMA.FTZ R18, R13, R18, -0.16845393180847167969 ;  /* 0xbe2c7f300d127423 */ /* 0x000fc80000010012 */
[C---:B------:R-:W-:Y:S01]  /*2760*/  FFMA.FTZ R18, R13.reuse, R18, 0.1716887056827545166 ;  /* 0x3e2fcf2a0d127423 */ /* 0x040fe20000010012 */
[----:B------:R-:W2:Y:S01]  /*2770*/  @!P6 SYNCS.CCTL.IV [UR10+0xe08] ;  /* 0x000e0800ff00e9b1 */ /* 0x000ea2000800000a */
[----:B------:R-:W-:Y:S02]  /*2780*/  NOP ;  /* 0x0000000000007918 */ /* 0x000fe40000000000 */
[----:B------:R-:W-:-:S04]  /*2790*/  FFMA.FTZ R18, R13, R18, -0.17900948226451873779 ;  /* 0xbe374e430d127423 */ /* 0x000fc80000010012 */
[----:B------:R-:W-:Y:S01]  /*27a0*/  FFMA.FTZ R18, R13, R18, 0.20512372255325317383 ;  /* 0x3e520bf40d127423 */ /* 0x000fe20000010012 */
[----:B0-----:R-:W-:Y:S01]  /*27b0*/  @P0 FMUL R6, R6, 0.25 ;  /* 0x3e80000006060820 */ /* 0x001fe20000400000 */
[----:B------:R-:W-:Y:S01]  /*27c0*/  @P0 FMUL R7, R7, 0.25 ;  /* 0x3e80000007070820 */ /* 0x000fe20000400000 */
[----:B------:R-:W-:Y:S01]  /*27d0*/  @P0 FMUL R9, R9, 0.25 ;  /* 0x3e80000009090820 */ /* 0x000fe20000400000 */
[----:B------:R-:W-:Y:S01]  /*27e0*/  @P0 FMUL R5, R5, 0.25 ;  /* 0x3e80000005050820 */ /* 0x000fe20000400000 */
[----:B------:R-:W-:Y:S01]  /*27f0*/  @P0 FMUL R10, R10, 0.25 ;  /* 0x3e8000000a0a0820 */ /* 0x000fe20000400000 */
[----:B------:R-:W-:Y:S01]  /*2800*/  @P0 FMUL R4, R4, 0.25 ;  /* 0x3e80000004040820 */ /* 0x000fe20000400000 */
[----:B------:R-:W-:Y:S01]  /*2810*/  @P0 FMUL R8, R8, 0.25 ;  /* 0x3e80000008080820 */ /* 0x000fe20000400000 */
[----:B------:R-:W-:Y:S01]  /*2820*/  @P0 FMUL R11, R11, 0.25 ;  /* 0x3e8000000b0b0820 */ /* 0x000fe20000400000 */
[----:B------:R-:W-:Y:S01]  /*2830*/  @!P2 FMUL R6, R6, 16777216 ;  /* 0x4b8000000606a820 */ /* 0x000fe20000400000 */
[----:B------:R-:W-:Y:S01]  /*2840*/  @!P2 FMUL R7, R7, 16777216 ;  /* 0x4b8000000707a820 */ /* 0x000fe20000400000 */
[----:B------:R-:W-:Y:S01]  /*2850*/  @!P2 FMUL R9, R9, 16777216 ;  /* 0x4b8000000909a820 */ /* 0x000fe20000400000 */
[----:B------:R-:W-:Y:S01]  /*2860*/  @!P2 FMUL R5, R5, 16777216 ;  /* 0x4b8000000505a820 */ /* 0x000fe20000400000 */
[----:B------:R-:W-:Y:S01]  /*2870*/  @!P2 FMUL R10, R10, 16777216 ;  /* 0x4b8000000a0aa820 */ /* 0x000fe20000400000 */
[----:B------:R-:W-:Y:S01]  /*2880*/  @!P2 FMUL R4, R4, 16777216 ;  /* 0x4b8000000404a820 */ /* 0x000fe20000400000 */
[----:B------:R-:W-:Y:S01]  /*2890*/  @!P2 FMUL R8, R8, 16777216 ;  /* 0x4b8000000808a820 */ /* 0x000fe20000400000 */
[----:B------:R-:W-:Y:S01]  /*28a0*/  @!P2 FMUL R11, R11, 16777216 ;  /* 0x4b8000000b0ba820 */ /* 0x000fe20000400000 */
[C---:B-1----:R-:W-:Y:S01]  /*28b0*/  FMUL R19, R17.reuse, R6 ;  /* 0x0000000611137220 */ /* 0x042fe20000400000 */
[C---:B------:R-:W-:Y:S01]  /*28c0*/  FMUL R6, R17.reuse, R7 ;  /* 0x0000000711067220 */ /* 0x040fe20000400000 */
[C---:B------:R-:W-:Y:S01]  /*28d0*/  FMUL R7, R17.reuse, R9 ;  /* 0x0000000911077220 */ /* 0x040fe20000400000 */
[C---:B------:R-:W-:Y:S01]  /*28e0*/  FMUL R5, R17.reuse, R5 ;  /* 0x0000000511057220 */ /* 0x040fe20000400000 */
[C---:B------:R-:W-:Y:S01]  /*28f0*/  FMUL R9, R17.reuse, R10 ;  /* 0x0000000a11097220 */ /* 0x040fe20000400000 */
[C---:B------:R-:W-:Y:S01]  /*2900*/  FMUL R4, R17.reuse, R4 ;  /* 0x0000000411047220 */ /* 0x040fe20000400000 */
[C---:B------:R-:W-:Y:S01]  /*2910*/  FMUL R8, R17.reuse, R8 ;  /* 0x0000000811087220 */ /* 0x040fe20000400000 */
[----:B------:R-:W-:Y:S01]  /*2920*/  FMUL R10, R17, R11 ;  /* 0x0000000b110a7220 */ /* 0x000fe20000400000 */
[----:B------:R-:W-:Y:S01]  /*2930*/  F2FP.BF16.F32.PACK_AB R5, R6, R5 ;  /* 0x000000050605723e */ /* 0x000fe200000010ff */
[----:B------:R-:W-:Y:S01]  /*2940*/  FFMA.FTZ R18, R13, R18, -0.24046532809734344482 ;  /* 0xbe763c8b0d127423 */ /* 0x000fe20000010012 */
[----:B------:R-:W-:Y:S01]  /*2950*/  F2FP.BF16.F32.PACK_AB R4, R19, R4 ;  /* 0x000000041304723e */ /* 0x000fe200000010ff */
[----:B------:R-:W-:Y:S01]  /*2960*/  VIADD R17, R14, UR10 ;  /* 0x0000000a0e117c36 */ /* 0x000fe20008000000 */
[----:B------:R-:W-:Y:S01]  /*2970*/  F2FP.BF16.F32.PACK_AB R6, R9, R8 ;  /* 0x000000080906723e */ /* 0x000fe200000010ff */
[C---:B------:R-:W-:Y:S01]  /*2980*/  FFMA.FTZ R18, R13.reuse, R18, 0.28857114911079406738 ;  /* 0x3e93bf990d127423 */ /* 0x040fe20000010012 */
[----:B------:R-:W-:Y:S01]  /*2990*/  F2FP.BF16.F32.PACK_AB R7, R10, R7 ;  /* 0x000000070a07723e */ /* 0x000fe200000010ff */
[----:B------:R-:W-:Y:S01]  /*29a0*/  IMAD.SHL.U32 R11, R0, 0x40, RZ ;  /* 0x00000040000b7824 */ /* 0x000fe200078e00ff */
[----:B------:R-:W0:Y:S01]  /*29b0*/  LDC R10, c[0x0][0x3e8] ;  /* 0x0000fa00ff0a7b82 */ /* 0x000e220000000800 */
[----:B------:R-:W-:Y:S01]  /*29c0*/  FFMA.FTZ R18, R13, R18, -0.36067417263984680176 ;  /* 0xbeb8aa490d127423 */ /* 0x000fe20000010012 */
[----:B------:R-:W-:Y:S01]  /*29d0*/  ISETP.GE.U32.AND P0, PT, R12, 0x7f800000, PT ;  /* 0x7f8000000c00780c */ /* 0x000fe20003f06070 */
[----:B--2---:R1:W-:Y:S01]  /*29e0*/  STSM.16.M88.4 [R17], R4 ;  /* 0x0000000411007844 */ /* 0x0043e20000000200 */
[----:B------:R-:W-:Y:S01]  /*29f0*/  LOP3.LUT R11, R11, 0x200, RZ, 0xc0, !PT ;  /* 0x000002000b0b7812 */ /* 0x000fe200078ec0ff */
[----:B------:R-:W-:Y:S01]  /*2a00*/  FFMA.FTZ R18, R13, R18, 0.48089820146560668945 ;  /* 0x3ef6384a0d127423 */ /* 0x000fe20000010012 */
[----:B------:R-:W-:-:S02]  /*2a10*/  I2FP.F32.S32 R14, R15 ;  /* 0x0000000f000e7245 */ /* 0x000fc40000201400 */
[----:B------:R-:W2:Y:S01]  /*2a20*/  LDC.64 R8, c[0x0][0x398] ;  /* 0x0000e600ff087b82 */ /* 0x000ea20000000a00 */
[----:B------:R-:W-:Y:S01]  /*2a30*/  FFMA.FTZ R18, R13, R18, -0.72134751081466674805 ;  /* 0xbf38aa3b0d127423 */ /* 0x000fe20000010012 */
[----:B------:R-:W-:-:S06]  /*2a40*/  IADD3 R16, PT, PT, R16, UR10, R11 ;  /* 0x0000000a10107c10 */ /* 0x000fcc000fffe00b */
[----:B------:R-:W-:Y:S01]  /*2a50*/  BAR.SYNC.DEFER_BLOCKING 0x0 ;  /* 0x0000000000007b1d */ /* 0x000fe20000010000 */
[----:B------:R-:W-:Y:S01]  /*2a60*/  FSEL R11, RZ, -23, P1 ;  /* 0xc1b80000ff0b7808 */ /* 0x000fe20000800000 */
[C---:B------:R-:W-:Y:S01]  /*2a70*/  FMUL R18, R13.reuse, R18 ;  /* 0x000000120d127220 */ /* 0x040fe20000400000 */
[----:B------:R-:W-:Y:S01]  /*2a80*/  FSETP.NEU.AND P1, PT, R12, RZ, PT ;  /* 0x000000ff0c00720b */ /* 0x000fe20003f2d000 */
[----:B------:R-:W-:Y:S02]  /*2a90*/  @P0 IMAD.MOV.U32 R15, RZ, RZ, 0x7f800000 ;  /* 0x7f800000ff0f0424 */ /* 0x000fe400078e00ff */
[C---:B------:R-:W-:Y:S01]  /*2aa0*/  FMUL R18, R13.reuse, R18 ;  /* 0x000000120d127220 */ /* 0x040fe20000400000 */
[----:B------:R-:W-:Y:S01]  /*2ab0*/  FFMA.FTZ R11, R14, 1.1920928955078125e-07, R11 ;  /* 0x340000000e0b7823 */ /* 0x000fe2000001000b */
[----:B-1----:R-:W-:Y:S02]  /*2ac0*/  SHF.R.U32.HI R17, RZ, 0x6, R0 ;  /* 0x00000006ff117819 */ /* 0x002fe40000011600 */
[----:B------:R-:W-:-:S02]  /*2ad0*/  FFMA.FTZ R18, R13, 1.4426950216293334961, R18 ;  /* 0x3fb8aa3b0d127823 */ /* 0x000fc40000010012 */
[----:B------:R-:W-:Y:S02]  /*2ae0*/  SGXT.U32 R17, R17, 0x1 ;  /* 0x000000011111781a */ /* 0x000fe40000000000 */
[----:B------:R-:W-:Y:S01]  /*2af0*/  FADD R13, R11, R18 ;  /* 0x000000120b0d7221 */ /* 0x000fe20000000000 */
[----:B------:R-:W-:Y:S02]  /*2b00*/  IMAD R11, R2, UR5, RZ ;  /* 0x00000005020b7c24 */ /* 0x000fe4000f8e02ff */
[----:B------:R-:W-:Y:S01]  /*2b10*/  @P0 FFMA.FTZ R13, R12, R15, +INF ;  /* 0x7f8000000c0d0423 */ /* 0x000fe2000001000f */
[----:B0-----:R-:W-:Y:S01]  /*2b20*/  IMAD R17, R17, R10, RZ ;  /* 0x0000000a11117224 */ /* 0x001fe200078e02ff */
[----:B------:R-:W-:Y:S01]  /*2b30*/  SHF.R.U32.HI R12, RZ, 0x2, R0 ;  /* 0x00000002ff0c7819 */ /* 0x000fe20000011600 */
[----:B------:R-:W-:Y:S01]  /*2b40*/  IMAD.SHL.U32 R15, R11, 0x2, RZ ;  /* 0x000000020b0f7824 */ /* 0x000fe200078e00ff */
[----:B------:R-:W-:Y:S01]  /*2b50*/  UIMAD.WIDE UR4, UR4, 0x2, URZ ;  /* 0x00000002040478a5 */ /* 0x000fe2000f8e02ff */
[----:B------:R-:W-:-:S02]  /*2b60*/  FSEL R24, R13, -INF , P1 ;  /* 0xff8000000d187808 */ /* 0x000fc40000800000 */
[----:B------:R-:W-:Y:S01]  /*2b70*/  LOP3.LUT R19, R12, 0x18, RZ, 0xc0, !PT ;  /* 0x000000180c137812 */ /* 0x000fe200078ec0ff */
[----:B------:R0:W1:Y:S01]  /*2b80*/  LDSM.16.M88.4 R4, [R16] ;  /* 0x000000001004783b */ /* 0x0000620000000200 */
[----:B--2---:R-:W-:Y:S01]  /*2b90*/  IADD3 R18, P0, P2, R15, UR6, R8 ;  /* 0x000000060f127c10 */ /* 0x004fe2000fa1e008 */
[----:B------:R-:W-:Y:S02]  /*2ba0*/  IMAD R15, R10, 0x2, R17 ;  /* 0x000000020a0f7824 */ /* 0x000fe400078e0211 */
[----:B------:R-:W-:Y:S01]  /*2bb0*/  FFMA R24, R24, 0.69314718246459960938, R31 ;  /* 0x3f31721818187823 */ /* 0x000fe2000000001f */
[----:B------:R-:W-:Y:S01]  /*2bc0*/  IMAD.HI R12, R11, 0x2, RZ ;  /* 0x000000020b0c7827 */ /* 0x000fe200078e02ff */
[----:B------:R-:W-:Y:S01]  /*2bd0*/  LOP3.LUT R11, R19, 0x1f, R0, 0xf8, !PT ;  /* 0x0000001f130b7812 */ /* 0x000fe200078ef800 */
[----:B------:R-:W2:Y:S02]  /*2be0*/  LDCU UR4, c[0x0][0x3ec] ;  /* 0x00007d80ff0477ac */ /* 0x000ea40008000800 */
[----:B------:R-:W-:Y:S01]  /*2bf0*/  IMAD R21, R10, 0x2, R15 ;  /* 0x000000020a157824 */ /* 0x000fe200078e020f */
[----:B------:R-:W-:Y:S01]  /*2c00*/  IADD3.X R19, PT, PT, R12, UR5, R9, P0, P2 ;  /* 0x000000050c137c10 */ /* 0x000fe200087e4409 */
[----:B------:R-:W-:Y:S01]  /*2c10*/  IMAD.SHL.U32 R8, R11, 0x8, RZ ;  /* 0x000000080b087824 */ /* 0x000fe200078e00ff */
[-C--:B0-----:R-:W-:Y:S01]  /*2c20*/  LEA R16, P0, R17, R18.reuse, 0x1 ;  /* 0x0000001211107211 */ /* 0x081fe200078008ff */
[----:B------:R-:W-:Y:S01]  /*2c30*/  IMAD R23, R10, 0x2, R21 ;  /* 0x000000020a177824 */ /* 0x000fe200078e0215 */
[----:B------:R-:W-:Y:S01]  /*2c40*/  LEA R12, P1, R21, R18, 0x1 ;  /* 0x00000012150c7211 */ /* 0x000fe200078208ff */
[----:B------:R-:W-:Y:S01]  /*2c50*/  IMAD.SHL.U32 R11, R11, 0x10, RZ ;  /* 0x000000100b0b7824 */ /* 0x000fe200078e00ff */
[----:B------:R-:W-:Y:S01]  /*2c60*/  LOP3.LUT R8, R8, 0xc0, RZ, 0xc0, !PT ;  /* 0x000000c008087812 */ /* 0x000fe200078ec0ff */
[----:B------:R-:W-:Y:S01]  /*2c70*/  IMAD R25, R10, 0x2, R23 ;  /* 0x000000020a197824 */ /* 0x000fe200078e0217 */
[----:B------:R-:W-:-:S02]  /*2c80*/  LEA.HI.X.SX32 R17, R17, R19, 0x1, P0 ;  /* 0x0000001311117211 */ /* 0x000fc400000f0eff */
[----:B------:R-:W-:Y:S01]  /*2c90*/  IADD3 R3, PT, PT, R8, UR10, R3 ;  /* 0x0000000a08037c10 */ /* 0x000fe2000fffe003 */
[C---:B------:R-:W-:Y:S01]  /*2ca0*/  IMAD R27, R10.reuse, 0x2, R25 ;  /* 0x000000020a1b7824 */ /* 0x040fe200078e0219 */
[-C--:B------:R-:W-:Y:S02]  /*2cb0*/  LEA R8, P0, R15, R18.reuse, 0x1 ;  /* 0x000000120f087211 */ /* 0x080fe400078008ff */
[-C--:B------:R-:W-:Y:S01]  /*2cc0*/  LEA R14, P2, R23, R18.reuse, 0x1 ;  /* 0x00000012170e7211 */ /* 0x080fe200078408ff */
[C---:B------:R-:W-:Y:S01]  /*2cd0*/  IMAD R29, R10.reuse, 0x2, R27 ;  /* 0x000000020a1d7824 */ /* 0x040fe200078e021b */
[-C--:B------:R-:W-:Y:S01]  /*2ce0*/  LEA.HI.X.SX32 R9, R15, R19.reuse, 0x1, P0 ;  /* 0x000000130f097211 */ /* 0x080fe200000f0eff */
[----:B--2---:R-:W-:Y:S01]  /*2cf0*/  UIMAD UR4, UR9, UR4, URZ ;  /* 0x00000004090472a4 */ /* 0x004fe2000f8e02ff */
[-C--:B------:R-:W-:Y:S01]  /*2d00*/  LEA.HI.X.SX32 R13, R21, R19.reuse, 0x1, P1 ;  /* 0x00000013150d7211 */ /* 0x080fe200008f0eff */
[----:B------:R-:W-:Y:S01]  /*2d10*/  IMAD R10, R10, 0x2, R29 ;  /* 0x000000020a0a7824 */ /* 0x000fe200078e021d */
[----:B------:R-:W-:Y:S01]  /*2d20*/  LEA.HI.X.SX32 R15, R23, R19, 0x1, P2 ;  /* 0x00000013170f7211 */ /* 0x000fe200010f0eff */
[----:B------:R-:W-:Y:S01]  /*2d30*/  USHF.L.U32 UR6, UR4, 0x2, URZ ;  /* 0x0000000204067899 */ /* 0x000fe200080006ff */
[-C--:B------:R-:W-:Y:S01]  /*2d40*/  LEA R20, P1, R27, R18.reuse, 0x1 ;  /* 0x000000121b147211 */ /* 0x080fe200078208ff */
[----:B------:R-:W-:Y:S01]  /*2d50*/  UIMAD.WIDE UR4, UR4, 0x4, URZ ;  /* 0x00000004040478a5 */ /* 0x000fe2000f8e02ff */
[----:B------:R-:W-:-:S02]  /*2d60*/  LEA R22, P2, R29, R18, 0x1 ;  /* 0x000000121d167211 */ /* 0x000fc400078408ff */
[-C--:B------:R-:W-:Y:S02]  /*2d70*/  LEA.HI.X.SX32 R21, R27, R19.reuse, 0x1, P1 ;  /* 0x000000131b157211 */ /* 0x080fe400008f0eff */
[----:B------:R-:W-:Y:S02]  /*2d80*/  LEA.HI.X.SX32 R23, R29, R19, 0x1, P2 ;  /* 0x000000131d177211 */ /* 0x000fe400010f0eff */
[----:B------:R-:W-:Y:S01]  /*2d90*/  LOP3.LUT R11, R11, 0xf0, RZ, 0xc0, !PT ;  /* 0x000000f00b0b7812 */ /* 0x000fe200078ec0ff */
[----:B-1----:R0:W-:Y:S01]  /*2da0*/  STG.E.U16 desc[UR18][R16.64], R4 ;  /* 0x0000000410007986 */ /* 0x0021e2000c101512 */
[----:B------:R-:W-:Y:S02]  /*2db0*/  PRMT R26, R4, 0x7632, R26 ;  /* 0x00007632041a7816 */ /* 0x000fe4000000001a */
[----:B------:R-:W-:-:S03]  /*2dc0*/  LOP3.LUT R0, R0, 0x7f, RZ, 0xc0, !PT ;  /* 0x0000007f00007812 */ /* 0x000fc600078ec0ff */
[----:B------:R1:W-:Y:S04]  /*2dd0*/  STG.E.U16 desc[UR18][R8.64], R26 ;  /* 0x0000001a08007986 */ /* 0x0003e8000c101512 */
[----:B------:R2:W-:Y:S01]  /*2de0*/  STG.E.U16 desc[UR18][R12.64], R5 ;  /* 0x000000050c007986 */ /* 0x0005e2000c101512 */
[CC--:B0-----:R-:W-:Y:S02]  /*2df0*/  LEA R16, P0, R25.reuse, R18.reuse, 0x1 ;  /* 0x0000001219107211 */ /* 0x0c1fe400078008ff */
[C---:B------:R-:W-:Y:S02]  /*2e00*/  LEA R18, P3, R10.reuse, R18, 0x1 ;  /* 0x000000120a127211 */ /* 0x040fe400078608ff */
[-C--:B------:R-:W-:Y:S02]  /*2e10*/  LEA.HI.X.SX32 R17, R25, R19.reuse, 0x1, P0 ;  /* 0x0000001319117211 */ /* 0x080fe400000f0eff */
[----:B------:R-:W-:Y:S01]  /*2e20*/  PRMT R4, R5, 0x7632, R4 ;  /* 0x0000763205047816 */ /* 0x000fe20000000004 */
[----:B-1----:R-:W0:Y:S01]  /*2e30*/  LDC.64 R8, c[0x0][0x3a0] ;  /* 0x0000e800ff087b82 */ /* 0x002e220000000a00 */
[----:B------:R-:W-:-:S02]  /*2e40*/  LEA.HI.X.SX32 R19, R10, R19, 0x1, P3 ;  /* 0x000000130a137211 */ /* 0x000fc400018f0eff */
[----:B------:R-:W-:Y:S01]  /*2e50*/  PRMT R10, R6, 0x7632, R10 ;  /* 0x00007632060a7816 */ /* 0x000fe2000000000a */
[----:B------:R-:W-:Y:S01]  /*2e60*/  STG.E.U16 desc[UR18][R14.64], R4 ;  /* 0x000000040e007986 */ /* 0x000fe2000c101512 */
[----:B--2---:R-:W-:Y:S01]  /*2e70*/  PRMT R13, R7, 0x7632, R13 ;  /* 0x00007632070d7816 */ /* 0x004fe2000000000d */
[----:B------:R-:W-:Y:S01]  /*2e80*/  IMAD.SHL.U32 R5, R2, 0x4, RZ ;  /* 0x0000000402057824 */ /* 0x000fe200078e00ff */
[----:B------:R-:W-:Y:S01]  /*2e90*/  ISETP.GE.U32.AND P0, PT, R0, 0x40, PT ;  /* 0x000000400000780c */ /* 0x000fe20003f06070 */
[----:B------:R-:W-:Y:S01]  /*2ea0*/  STG.E.U16 desc[UR18][R16.64], R6 ;  /* 0x0000000610007986 */ /* 0x000fe2000c101512 */
[----:B------:R-:W-:-:S03]  /*2eb0*/  IMAD.HI R0, R2, 0x4, RZ ;  /* 0x0000000402007827 */ /* 0x000fc600078e02ff */
[----:B------:R-:W-:Y:S04]  /*2ec0*/  STG.E.U16 desc[UR18][R20.64], R10 ;  /* 0x0000000a14007986 */ /* 0x000fe8000c101512 */
[----:B------:R-:W-:Y:S04]  /*2ed0*/  STG.E.U16 desc[UR18][R22.64], R7 ;  /* 0x0000000716007986 */ /* 0x000fe8000c101512 */
[----:B------:R-:W-:Y:S01]  /*2ee0*/  STG.E.U16 desc[UR18][R18.64], R13 ;  /* 0x0000000d12007986 */ /* 0x000fe2000c101512 */
[----:B------:R-:W-:Y:S01]  /*2ef0*/  BAR.SYNC.DEFER_BLOCKING 0x0 ;  /* 0x0000000000007b1d */ /* 0x000fe20000010000 */
[----:B0-----:R-:W-:-:S05]  /*2f00*/  IADD3 R2, P1, P2, R5, UR6, R8 ;  /* 0x0000000605027c10 */ /* 0x001fca000fa3e008 */
[----:B------:R0:W-:Y:S02]  /*2f10*/  STSM.16.M88 [R3], R24 ;  /* 0x0000001803007844 */ /* 0x0001e40000000000 */
[----:B------:R-:W-:Y:S01]  /*2f20*/  BAR.SYNC.DEFER_BLOCKING 0x0 ;  /* 0x0000000000007b1d */ /* 0x000fe20000010000 */
[----:B0-----:R-:W-:-:S05]  /*2f30*/  IADD3.X R3, PT, PT, R0, UR5, R9, P1, P2 ;  /* 0x0000000500037c10 */ /* 0x001fca0008fe4409 */
[----:B------:R-:W0:Y:S04]  /*2f40*/  LDSM.16.M88 R11, [R11+UR10] ;  /* 0x0000000a0b0b783b */ /* 0x000e280008000000 */
[----:B0-----:R0:W-:Y:S01]  /*2f50*/  @!P0 STG.E desc[UR18][R2.64], R11 ;  /* 0x0000000b02008986 */ /* 0x0011e2000c101912 */
[----:B------:R-:W-:Y:S06]  /*2f60*/  BAR.SYNC.DEFER_BLOCKING 0x0 ;  /* 0x0000000000007b1d */ /* 0x000fec0000010000 */
[----:B------:R-:W-:Y:S05]  /*2f70*/  BRA.U UP1, `(.L_x_22) ;  /* 0x00000001019c7547 */ /* 0x000fea000b800000 */
[----:B------:R-:W1:Y:S01]  /*2f80*/  S2UR UR5, SR_CgaCtaId ;  /* 0x00000000000579c3 */ /* 0x000e620000008800 */
[----:B------:R-:W-:Y:S01]  /*2f90*/  NOP ;  /* 0x0000000000007918 */ /* 0x000fe20000000000 */
[----:B------:R-:W-:Y:S01]  /*2fa0*/  UMOV UR4, 0x50 ;  /* 0x0000005000047882 */ /* 0x000fe20000000000 */
[----:B------:R-:W-:Y:S02]  /*2fb0*/  IMAD.U32 R0, RZ, RZ, UR26 ;  /* 0x0000001aff007e24 */ /* 0x000fe4000f8e00ff */
[----:B0-----:R-:W-:-:S03]  /*2fc0*/  IMAD.MOV.U32 R3, RZ, RZ, 0x1 ;  /* 0x00000001ff037424 */ /* 0x001fc600078e00ff */
[----:B------:R-:W-:-:S04]  /*2fd0*/  LOP3.LUT R0, R0, 0xffff, RZ, 0xc0, !PT ;  /* 0x0000ffff00007812 */ /* 0x000fc800078ec0ff */
[----:B------:R-:W-:-:S05]  /*2fe0*/  SHF.R.U32.HI R0, RZ, 0x5, R0 ;  /* 0x00000005ff007819 */ /* 0x000fca0000011600 */
[----:B------:R-:W-:Y:S01]  /*2ff0*/  VIADD R2, R0, 0x10 ;  /* 0x0000001000027836 */ /* 0x000fe20000000000 */
[----:B------:R-:W-:Y:S01]  /*3000*/  SHF.L.U32 R0, R3, R0, RZ ;  /* 0x0000000003007219 */ /* 0x000fe200000006ff */
[----:B-1----:R-:W-:-:S03]  /*3010*/  ULEA UR6, UR5, UR4, 0x18 ;  /* 0x0000000405067291 */ /* 0x002fc6000f8ec0ff */
[----:B------:R-:W-:-:S04]  /*3020*/  SHF.L.U32 R3, R3, R2, RZ ;  /* 0x0000000203037219 */ /* 0x000fc800000006ff */
[----:B------:R-:W-:Y:S02]  /*3030*/  LOP3.LUT R0, R3, R0, RZ, 0xfc, !PT ;  /* 0x0000000003007212 */ /* 0x000fe400078efcff */
[----:B------:R-:W0:Y:S02]  /*3040*/  LDS R5, [UR6] ;  /* 0x00000006ff057984 */ /* 0x000e240008000800 */
[C---:B------:R-:W-:Y:S02]  /*3050*/  LOP3.LUT R2, R0.reuse, 0xffff, RZ, 0xc0, !PT ;  /* 0x0000ffff00027812 */ /* 0x040fe400078ec0ff */
[----:B0-----:R-:W-:-:S04]  /*3060*/  LOP3.LUT R3, R0, 0xffff, R5, 0x80, !PT ;  /* 0x0000ffff00037812 */ /* 0x001fc800078e8005 */
[----:B------:R-:W-:-:S13]  /*3070*/  ISETP.NE.AND P0, PT, R3, R2, PT ;  /* 0x000000020300720c */ /* 0x000fda0003f05270 */
[----:B------:R-:W-:Y:S05]  /*3080*/  @P0 BRA `(.L_x_23) ;  /* 0x0000000000500947 */ /* 0x000fea0003800000 */
[----:B------:R-:W-:Y:S02]  /*3090*/  SHF.R.U32.HI R5, RZ, 0x10, R5 ;  /* 0x00000010ff057819 */ /* 0x000fe40000011605 */
[----:B------:R-:W-:-:S04]  /*30a0*/  SHF.R.U32.HI R2, RZ, 0x10, R0 ;  /* 0x00000010ff027819 */ /* 0x000fc80000011600 */
[----:B------:R-:W-:-:S04]  /*30b0*/  LOP3.LUT R5, R5, R2, RZ, 0xc0, !PT ;  /* 0x0000000205057212 */ /* 0x000fc800078ec0ff */
[----:B------:R-:W-:-:S13]  /*30c0*/  ISETP.NE.AND P0, PT, R5, R2, PT ;  /* 0x000000020500720c */ /* 0x000fda0003f05270 */
[----:B------:R-:W-:Y:S05]  /*30d0*/  @P0 BRA `(.L_x_24) ;  /* 0x0000000000300947 */ /* 0x000fea0003800000 */
[----:B------:R-:W-:Y:S01]  /*30e0*/  R2UR UR4, R0 ;  /* 0x00000000000472ca */ /* 0x000fe200000e0000 */
[----:B------:R-:W-:Y:S01]  /*30f0*/  VOTEU.ANY UR5, UPT, PT ;  /* 0x0000000000057886 */ /* 0x000fe200038e0100 */
[----:B------:R-:W0:Y:S01]  /*3100*/  S2R R0, SR_LANEID ;  /* 0x0000000000007919 */ /* 0x000e220000000000 */
[----:B------:R-:W-:-:S10]  /*3110*/  UFLO.U32 UR5, UR5 ;  /* 0x00000005000572bd */ /* 0x000fd400080e0000 */
[----:B------:R-:W-:-:S06]  /*3120*/  ULOP3.LUT UR4, URZ, UR4, URZ, 0x33, !UPT ;  /* 0x00000004ff047292 */ /* 0x000fcc000f8e33ff */
[----:B------:R-:W-:-:S04]  /*3130*/  IMAD.U32 R2, RZ, RZ, UR4 ;  /* 0x00000004ff027e24 */ /* 0x000fc8000f8e00ff */
[----:B------:R-:W1:Y:S02]  /*3140*/  REDUX UR7, R2 ;  /* 0x00000000020773c4 */ /* 0x000e640000000000 */
[----:B------:R2:W-:Y:S01]  /*3150*/  UTCATOMSWS.AND URZ, UR4 ;  /* 0x0000000400ff79e3 */ /* 0x0005e20008000000 */
[----:B0-----:R-:W-:Y:S01]  /*3160*/  ISETP.EQ.U32.AND P0, PT, R0, UR5, PT ;  /* 0x0000000500007c0c */ /* 0x001fe2000bf02070 */
[----:B-1----:R-:W-:-:S12]  /*3170*/  IMAD.U32 R0, RZ, RZ, UR7 ;  /* 0x00000007ff007e24 */ /* 0x002fd8000f8e00ff */
[----:B------:R2:W-:Y:S01]  /*3180*/  @P0 ATOMS.AND RZ, [UR6], R0 ;  /* 0x00000000ffff098c */ /* 0x0005e2000a800006 */
[----:B------:R-:W-:Y:S05]  /*3190*/  BRA `(.L_x_22) ;  /* 0x0000000000147947 */ /* 0x000fea0003800000 */
.L_x_24:
[----:B------:R-:W-:-:S07]  /*31a0*/  MOV R2, 0x31c0 ;  /* 0x000031c000027802 */ /* 0x000fce0000000f00 */
[----:B------:R-:W-:Y:S05]  /*31b0*/  CALL.REL.NOINC `($__internal_0_$__cuda_sm10x_tcgen05_guardrail_trap_col_being_dealloced_not_returned_by_alloc) ;  /* 0x0000000000447944 */ /* 0x000fea0003c00000 */
[----:B------:R-:W-:Y:S05]  /*31c0*/  BRA `(.L_x_22) ;  /* 0x0000000000087947 */ /* 0x000fea0003800000 */
.L_x_23:
[----:B------:R-:W-:-:S07]  /*31d0*/  MOV R2, 0x31f0 ;  /* 0x000031f000027802 */ /* 0x000fce0000000f00 */
[----:B------:R-:W-:Y:S05]  /*31e0*/  CALL.REL.NOINC `($__internal_2_$__cuda_sm10x_tcgen05_guardrail_trap_unallocated_columns_being_dealloced) ;  /* 0x0000000000507944 */ /* 0x000fea0003c00000 */
.L_x_22:
[----:B------:R-:W-:Y:S01]  /*31f0*/  NOP ;  /* 0x0000000000007918 */ /* 0x000fe20000000000 */
[----:B--2---:R-:W-:Y:S05]  /*3200*/  EXIT ;  /* 0x000000000000794d */ /* 0x004fea0003800000 */
.L_x_8:
[----:B------:R-:W1:Y:S02]  /*3210*/  SYNCS.PHASECHK.TRANS64.TRYWAIT P2, [UR10+0xa00], RZ ;  /* 0x000a00ffff0075a7 */ /* 0x000e64000804110a */
[----:B-1----:R-:W-:Y:S05]  /*3220*/  @!P2 BRA `(.L_x_8) ;  /* 0xfffffffc00f8a947 */ /* 0x002fea000383ffff */
[----:B------:R-:W-:Y:S05]  /*3230*/  BRA `(.L_x_7) ;  /* 0xffffffdc00187947 */ /* 0x000fea000383ffff */
.L_x_17:
[----:B------:R-:W2:Y:S02]  /*3240*/  SYNCS.PHASECHK.TRANS64.TRYWAIT P4, [UR10+0xe10], RZ ;  /* 0x000e10ffff0075a7 */ /* 0x000ea4000808110a */
[----:B--2---:R-:W-:Y:S05]  /*3250*/  @!P4 BRA `(.L_x_17) ;  /* 0xfffffffc00f8c947 */ /* 0x004fea000383ffff */
[----:B------:R-:W-:Y:S05]  /*3260*/  BRA `(.L_x_25) ;  /* 0xffffffe800647947 */ /* 0x000fea000383ffff */
.L_x_18:
[----:B------:R-:W0:Y:S02]  /*3270*/  SYNCS.PHASECHK.TRANS64.TRYWAIT P0, [UR25], R20 ;  /* 0x00000014ff0075a7 */ /* 0x000e240008001119 */
[----:B0-----:R-:W-:Y:S05]  /*3280*/  @!P0 BRA `(.L_x_18) ;  /* 0xfffffffc00f88947 */ /* 0x001fea000383ffff */
[----:B------:R-:W-:Y:S05]  /*3290*/  BRA `(.L_x_26) ;  /* 0xffffffec00847947 */ /* 0x000fea000383ffff */
.L_x_21:
[----:B------:R-:W0:Y:S02]  /*32a0*/  SYNCS.PHASECHK.TRANS64.TRYWAIT P0, [UR25], R3 ;  /* 0x00000003ff0075a7 */ /* 0x000e240008001119 */
[----:B0-----:R-:W-:Y:S05]  /*32b0*/  @!P0 BRA `(.L_x_21) ;  /* 0xfffffffc00f88947 */ /* 0x001fea000383ffff */
[----:B------:R-:W-:Y:S05]  /*32c0*/  BRA `(.L_x_27) ;  /* 0xfffffff000907947 */ /* 0x000fea000383ffff */
        .weak           $__internal_0_$__cuda_sm10x_tcgen05_guardrail_trap_col_being_dealloced_not_returned_by_alloc
        .type           $__internal_0_$__cuda_sm10x_tcgen05_guardrail_trap_col_being_dealloced_not_returned_by_alloc,@function
        .size           $__internal_0_$__cuda_sm10x_tcgen05_guardrail_trap_col_being_dealloced_not_returned_by_alloc,($__internal_1_$__cuda_sm10x_tcgen05_guardrail_trap_phase_invalid_during_alloc - $__internal_0_$__cuda_sm10x_tcgen05_guardrail_trap_col_being_dealloced_not_returned_by_alloc)
$__internal_0_$__cuda_sm10x_tcgen05_guardrail_trap_col_being_dealloced_not_returned_by_alloc:
[----:B------:R-:W-:Y:S05]  /*32d0*/  BPT.TRAP 0x1 ;  /* 0x000000040000795c */ /* 0x000fea0000300000 */
[----:B------:R-:W-:-:S04]  /*32e0*/  IMAD.MOV.U32 R3, RZ, RZ, 0x0 ;  /* 0x00000000ff037424 */ /* 0x000fc800078e00ff */
[----:B------:R-:W-:Y:S05]  /*32f0*/  RET.REL.NODEC R2 `(attn_fwd) ;  /* 0xffffffcc02407950 */ /* 0x000fea0003c3ffff */
        .weak           $__internal_1_$__cuda_sm10x_tcgen05_guardrail_trap_phase_invalid_during_alloc
        .type           $__internal_1_$__cuda_sm10x_tcgen05_guardrail_trap_phase_invalid_during_alloc,@function
        .size           $__internal_1_$__cuda_sm10x_tcgen05_guardrail_trap_phase_invalid_during_alloc,($__internal_2_$__cuda_sm10x_tcgen05_guardrail_trap_unallocated_columns_being_dealloced - $__internal_1_$__cuda_sm10x_tcgen05_guardrail_trap_phase_invalid_during_alloc)
$__internal_1_$__cuda_sm10x_tcgen05_guardrail_trap_phase_invalid_during_alloc:
[----:B------:R-:W-:Y:S05]  /*3300*/  BPT.TRAP 0x1 ;  /* 0x000000040000795c */ /* 0x000fea0000300000 */
[----:B------:R-:W-:-:S04]  /*3310*/  IMAD.MOV.U32 R3, RZ, RZ, 0x0 ;  /* 0x00000000ff037424 */ /* 0x000fc800078e00ff */
[----:B------:R-:W-:Y:S05]  /*3320*/  RET.REL.NODEC R2 `(attn_fwd) ;  /* 0xffffffcc02347950 */ /* 0x000fea0003c3ffff */
        .weak           $__internal_2_$__cuda_sm10x_tcgen05_guardrail_trap_unallocated_columns_being_dealloced
        .type           $__internal_2_$__cuda_sm10x_tcgen05_guardrail_trap_unallocated_columns_being_dealloced,@function
        .size           $__internal_2_$__cuda_sm10x_tcgen05_guardrail_trap_unallocated_columns_being_dealloced,(.L_x_31 - $__internal_2_$__cuda_sm10x_tcgen05_guardrail_trap_unallocated_columns_being_dealloced)
$__internal_2_$__cuda_sm10x_tcgen05_guardrail_trap_unallocated_columns_being_dealloced:
[----:B------:R-:W-:Y:S05]  /*3330*/  BPT.TRAP 0x1 ;  /* 0x000000040000795c */ /* 0x000fea0000300000 */
[----:B------:R-:W-:-:S04]  /*3340*/  IMAD.MOV.U32 R3, RZ, RZ, 0x0 ;  /* 0x00000000ff037424 */ /* 0x000fc800078e00ff */
[----:B------:R-:W-:Y:S05]  /*3350*/  RET.REL.NODEC R2 `(attn_fwd) ;  /* 0xffffffcc02287950 */ /* 0x000fea0003c3ffff */
.L_x_28:
[----:B------:R-:W-:-:S00]  /*3360*/  BRA `(.L_x_28) ;  /* 0xfffffffc00fc7947 */ /* 0x000fc0000383ffff */
[----:B------:R-:W-:-:S00]  /*3370*/  NOP ;  /* 0x0000000000007918 */ /* 0x000fc00000000000 */
        /* <DEDUP_REMOVED lines=8> */
.L_x_31:


//--------------------- .nv.global.init           --------------------------
	.section	.nv.global.init,"aw",@progbits
.nv.global.init:
	.type		_$_str,@object
	.size		_$_str,(.L_3 - _$_str)
_$_str:
        /*0000*/ 	.byte	0x5f, 0x5f, 0x43, 0x55, 0x44, 0x41, 0x5f, 0x46, 0x54, 0x5a, 0x00
.L_3:


//--------------------- .nv.shared.attn_fwd       --------------------------
	.section	.nv.shared.attn_fwd,"aw",@nobits
	.sectionflags	@""
	.align	16
	.zero		1024


//--------------------- .nv.shared.reserved.0     --------------------------
	.section	.nv.shared.reserved.0,"aw",@nobits
	.align	8
	.weak		__nv_reservedSMEM_offset_0_alias
	.size		__nv_reservedSMEM_offset_0_alias, 0, 64
	.other		__nv_reservedSMEM_offset_0_alias,@"STO_CUDA_RESERVED_SHARED STV_DEFAULT"
__nv_reservedSMEM_offset_0_alias:
	.zero		0
.nv.shared.reserved.0:
	.zero		64
	.weak		__nv_reservedSMEM_allocation_phase
	.type		__nv_reservedSMEM_allocation_phase,@object
	.size		__nv_reservedSMEM_allocation_phase,(.L_0 - __nv_reservedSMEM_allocation_phase)
__nv_reservedSMEM_allocation_phase:
	.zero		1
.L_0:
	.zero		7
	.weak		__nv_reservedSMEM_devtool_atexit_pc
	.type		__nv_reservedSMEM_devtool_atexit_pc,@object
	.size		__nv_reservedSMEM_devtool_atexit_pc,(__nv_reservedSMEM_allocation_mask - __nv_reservedSMEM_devtool_atexit_pc)
__nv_reservedSMEM_devtool_atexit_pc:
	.zero		8
	.weak		__nv_reservedSMEM_allocation_mask
	.type		__nv_reservedSMEM_allocation_mask,@object
	.size		__nv_reservedSMEM_allocation_mask,(.L_2 - __nv_reservedSMEM_allocation_mask)
__nv_reservedSMEM_allocation_mask:
	.zero		4
.L_2:


//--------------------- .nv.constant0.attn_fwd    --------------------------
	.section	.nv.constant0.attn_fwd,"a",@progbits
	.sectionflags	@""
	.align	4
.nv.constant0.attn_fwd:
	.zero		1032


//--------------------- SYMBOLS --------------------------

	.type		.nv.reservedSmem.offset0,@object
	.size		.nv.reservedSmem.offset0,0x4
	.type		.nv.reservedSmem.cap,@object
	.size		.nv.reservedSmem.cap,0x4
